	.headerflags	@"EF_CUDA_TEXMODE_UNIFIED EF_CUDA_64BIT_ADDRESS EF_CUDA_ACCELERATORS EF_CUDA_SM90 EF_CUDA_VIRTUAL_SM(EF_CUDA_SM90)"
	.elftype	@"ET_EXEC"


//--------------------- .nv.info                  --------------------------
	.section	.nv.info,"",@"SHT_CUDA_INFO"
	.align	4


	//----- nvinfo : EIATTR_REGCOUNT
	.align		4
        /*0000*/ 	.byte	0x04, 0x2f
        /*0002*/ 	.short	(.L_1 - .L_0)
	.align		4
.L_0:
        /*0004*/ 	.word	index@(triton_mm)
        /*0008*/ 	.word	0x00000048


	//----- nvinfo : EIATTR_MIN_STACK_SIZE
	.align		4
.L_1:
        /*000c*/ 	.byte	0x04, 0x12
        /*000e*/ 	.short	(.L_3 - .L_2)
	.align		4
.L_2:
        /*0010*/ 	.word	index@(triton_mm)
        /*0014*/ 	.word	0x00000000


	//----- nvinfo : EIATTR_FRAME_SIZE
	.align		4
.L_3:
        /*0018*/ 	.byte	0x04, 0x11
        /*001a*/ 	.short	(.L_5 - .L_4)
	.align		4
.L_4:
        /*001c*/ 	.word	index@(triton_mm)
        /*0020*/ 	.word	0x00000000


	//----- nvinfo : EIATTR_MIN_STACK_SIZE
	.align		4
.L_5:
        /*0024*/ 	.byte	0x04, 0x12
        /*0026*/ 	.short	(.L_7 - .L_6)
	.align		4
.L_6:
        /*0028*/ 	.word	index@(triton_mm)
        /*002c*/ 	.word	0x00000000
.L_7:


//--------------------- .nv.info.triton_mm        --------------------------
	.section	.nv.info.triton_mm,"",@"SHT_CUDA_INFO"
	.sectionflags	@""
	.align	4


	//----- nvinfo : EIATTR_CUDA_API_VERSION
	.align		4
        /*0000*/ 	.byte	0x04, 0x37
        /*0002*/ 	.short	(.L_9 - .L_8)
.L_8:
        /*0004*/ 	.word	0x0000007c


	//----- nvinfo : EIATTR_KPARAM_INFO
	.align		4
.L_9:
        /*0008*/ 	.byte	0x04, 0x17
        /*000a*/ 	.short	(.L_11 - .L_10)
.L_10:
        /*000c*/ 	.word	0x00000000
        /*0010*/ 	.short	0x0002
        /*0012*/ 	.short	0x0010
        /*0014*/ 	.byte	0x00, 0xf0, 0x21, 0x00


	//----- nvinfo : EIATTR_KPARAM_INFO
	.align		4
.L_11:
        /*0018*/ 	.byte	0x04, 0x17
        /*001a*/ 	.short	(.L_13 - .L_12)
.L_12:
        /*001c*/ 	.word	0x00000000
        /*0020*/ 	.short	0x0001
        /*0022*/ 	.short	0x0008
        /*0024*/ 	.byte	0x00, 0xf0, 0x21, 0x00


	//----- nvinfo : EIATTR_KPARAM_INFO
	.align		4
.L_13:
        /*0028*/ 	.byte	0x04, 0x17
        /*002a*/ 	.short	(.L_15 - .L_14)
.L_14:
        /*002c*/ 	.word	0x00000000
        /*0030*/ 	.short	0x0000
        /*0032*/ 	.short	0x0000
        /*0034*/ 	.byte	0x00, 0xf0, 0x21, 0x00


	//----- nvinfo : EIATTR_SPARSE_MMA_MASK
	.align		4
.L_15:
        /*0038*/ 	.byte	0x03, 0x50
        /*003a*/ 	.short	0x0000


	//----- nvinfo : EIATTR_MAXREG_COUNT
	.align		4
        /*003c*/ 	.byte	0x03, 0x1b
        /*003e*/ 	.short	0x00ff


	//----- nvinfo : EIATTR_EXIT_INSTR_OFFSETS
	.align		4
        /*0040*/ 	.byte	0x04, 0x1c
        /*0042*/ 	.short	(.L_17 - .L_16)


	//   ....[0]....
.L_16:
        /*0044*/ 	.word	0x00002af0


	//   ....[1]....
        /*0048*/ 	.word	0x00002b40


	//----- nvinfo : EIATTR_MAX_THREADS
	.align		4
.L_17:
        /*004c*/ 	.byte	0x04, 0x05
        /*004e*/ 	.short	(.L_19 - .L_18)
.L_18:
        /*0050*/ 	.word	0x00000080
        /*0054*/ 	.word	0x00000001
        /*0058*/ 	.word	0x00000001


	//----- nvinfo : EIATTR_CBANK_PARAM_SIZE
	.align		4
.L_19:
        /*005c*/ 	.byte	0x03, 0x19
        /*005e*/ 	.short	0x0018


	//----- nvinfo : EIATTR_PARAM_CBANK
	.align		4
        /*0060*/ 	.byte	0x04, 0x0a
        /*0062*/ 	.short	(.L_21 - .L_20)
	.align		4
.L_20:
        /*0064*/ 	.word	index@(.nv.constant0.triton_mm)
        /*0068*/ 	.short	0x0210
        /*006a*/ 	.short	0x0018


	//----- nvinfo : EIATTR_SW_WAR
	.align		4
.L_21:
        /*006c*/ 	.byte	0x04, 0x36
        /*006e*/ 	.short	(.L_23 - .L_22)
.L_22:
        /*0070*/ 	.word	0x00000008
.L_23:


//--------------------- .nv.callgraph             --------------------------
	.section	.nv.callgraph,"",@"SHT_CUDA_CALLGRAPH"
	.align	4
	.sectionentsize	8
	.align		4
        /*0000*/ 	.word	0x00000000
	.align		4
        /*0004*/ 	.word	0xffffffff
	.align		4
        /*0008*/ 	.word	0x00000000
	.align		4
        /*000c*/ 	.word	0xfffffffe
	.align		4
        /*0010*/ 	.word	0x00000000
	.align		4
        /*0014*/ 	.word	0xfffffffd
	.align		4
        /*0018*/ 	.word	0x00000000
	.align		4
        /*001c*/ 	.word	0xfffffffc


//--------------------- .text.triton_mm           --------------------------
	.section	.text.triton_mm,"ax",@progbits
	.sectionflags	@"SHF_BARRIERS=1"
	.align	128
        .global         triton_mm
        .type           triton_mm,@function
        .size           triton_mm,(.L_x_1 - triton_mm)
        .other          triton_mm,@"STO_CUDA_ENTRY STV_DEFAULT"
triton_mm:
.text.triton_mm:
[----:B------:R-:W1:Y:S08]  /*0000*/  LDC R1, c[0x0][0x28] ;  /* 0x00000a00ff017b82 */ /* 0x000e700000000800 */
[----:B------:R-:W2:Y:S01]  /*0010*/  S2UR UR13, SR_CTAID.X ;  /* 0x00000000000d79c3 */ /* 0x000ea20000002500 */
[----:B------:R-:W3:Y:S01]  /*0020*/  S2R R69, SR_TID.X ;  /* 0x0000000000457919 */ /* 0x000ee20000002100 */
[----:B------:R-:W-:-:S06]  /*0030*/  ULDC.64 UR14, c[0x0][0x208] ;  /* 0x00008200000e7ab9 */ /* 0x000fcc0000000a00 */
[----:B------:R-:W4:Y:S01]  /*0040*/  LDC.64 R26, c[0x0][0x210] ;  /* 0x00008400ff1a7b82 */ /* 0x000f220000000a00 */
[----:B--2---:R-:W-:Y:S02]  /*0050*/  UIMAD.WIDE UR4, UR13, 0x2aaaaaab, URZ ;  /* 0x2aaaaaab0d0478a5 */ /* 0x004fe4000f8e023f */
[----:B------:R-:W-:Y:S02]  /*0060*/  UISETP.GE.AND UP2, UPT, UR13, URZ, UPT ;  /* 0x0000003f0d00728c */ /* 0x000fe4000bf46270 */
[----:B------:R-:W-:-:S04]  /*0070*/  USHF.R.U32.HI UR4, URZ, 0x1f, UR5 ;  /* 0x0000001f3f047899 */ /* 0x000fc80008011605 */
[----:B------:R-:W-:Y:S01]  /*0080*/  ULEA.HI.SX32 UR6, UR5, UR4, 0x1a ;  /* 0x0000000405067291 */ /* 0x000fe2000f8fd23f */
[----:B---3--:R-:W-:Y:S01]  /*0090*/  IMAD.SHL.U32 R23, R69, 0x8, RZ ;  /* 0x0000000845177824 */ /* 0x008fe200078e00ff */
[----:B------:R-:W-:Y:S01]  /*00a0*/  SHF.R.U32.HI R46, RZ, 0x4, R69 ;  /* 0x00000004ff2e7819 */ /* 0x000fe20000011645 */
[----:B------:R-:W-:Y:S01]  /*00b0*/  UMOV UR4, 0xfffffff8 ;  /* 0xfffffff800047882 */ /* 0x000fe20000000000 */
[----:B------:R-:W-:Y:S02]  /*00c0*/  UIMAD UR8, UR6, -0x180, UR13 ;  /* 0xfffffe80060878a4 */ /* 0x000fe4000f8e020d */
[----:B------:R-:W-:Y:S01]  /*00d0*/  UIMAD UR4, UR6, UR4, 0x1 ;  /* 0x00000001060474a4 */ /* 0x000fe2000f8e0204 */
[----:B------:R-:W-:-:S03]  /*00e0*/  SGXT.U32 R46, R46, 0x1 ;  /* 0x000000012e2e781a */ /* 0x000fc60000000000 */
[----:B------:R-:W-:Y:S01]  /*00f0*/  UISETP.LT.AND UP0, UPT, UR4, 0x8, UPT ;  /* 0x000000080400788c */ /* 0x000fe2000bf01270 */
[----:B------:R-:W-:-:S03]  /*0100*/  IMAD.U32 R4, RZ, RZ, UR8 ;  /* 0x00000008ff047e24 */ /* 0x000fc6000f8e00ff */
[----:B------:R-:W-:Y:S02]  /*0110*/  USEL UR7, UR4, 0x8, UP0 ;  /* 0x0000000804077887 */ /* 0x000fe40008000000 */
[----:B------:R-:W-:Y:S01]  /*0120*/  IABS R4, R4 ;  /* 0x0000000400047213 */ /* 0x000fe20000000000 */
[----:B------:R-:W-:Y:S01]  /*0130*/  UMOV UR4, URZ ;  /* 0x0000003f00047c82 */ /* 0x000fe20008000000 */
[----:B------:R-:W-:Y:S02]  /*0140*/  ULOP3.LUT UR8, UR8, UR7, URZ, 0x3c, !UPT ;  /* 0x0000000708087292 */ /* 0x000fe4000f8e3c3f */
[----:B------:R-:W-:Y:S01]  /*0150*/  IMAD.U32 R3, RZ, RZ, UR7 ;  /* 0x00000007ff037e24 */ /* 0x000fe2000f8e00ff */
[----:B------:R-:W-:-:S04]  /*0160*/  R2UR UR10, R4 ;  /* 0x00000000040a72ca */ /* 0x000fc800000e0000 */
[-C--:B------:R-:W-:Y:S02]  /*0170*/  IABS R0, R3.reuse ;  /* 0x0000000300007213 */ /* 0x080fe40000000000 */
[----:B------:R-:W-:Y:S02]  /*0180*/  IABS R3, R3 ;  /* 0x0000000300037213 */ /* 0x000fe40000000000 */
[----:B------:R-:W-:-:S13]  /*0190*/  R2UR UR16, R0 ;  /* 0x00000000001072ca */ /* 0x000fda00000e0000 */
[----:B------:R-:W2:Y:S08]  /*01a0*/  I2F.RP R0, UR16 ;  /* 0x0000001000007d06 */ /* 0x000eb00008209400 */
[----:B--2---:R-:W2:Y:S02]  /*01b0*/  MUFU.RCP R0, R0 ;  /* 0x0000000000007308 */ /* 0x004ea40000001000 */
[----:B--2---:R-:W-:-:S02]  /*01c0*/  VIADD R2, R0, 0xffffffe ;  /* 0x0ffffffe00027836 */ /* 0x004fc40000000000 */
[----:B------:R-:W-:Y:S01]  /*01d0*/  IMAD.MOV R0, RZ, RZ, -R3 ;  /* 0x000000ffff007224 */ /* 0x000fe200078e0a03 */
[----:B------:R-:W-:-:S03]  /*01e0*/  SHF.R.U32.HI R3, RZ, 0x4, R69 ;  /* 0x00000004ff037819 */ /* 0x000fc60000011645 */
[----:B------:R-:W2:Y:S01]  /*01f0*/  F2I.FTZ.U32.TRUNC.NTZ R2, R2 ;  /* 0x0000000200027305 */ /* 0x000ea2000021f000 */
[----:B------:R-:W-:Y:S02]  /*0200*/  R2UR UR11, R0 ;  /* 0x00000000000b72ca */ /* 0x000fe400000e0000 */
[----:B------:R-:W-:-:S04]  /*0210*/  SGXT.U32 R3, R3, 0x3 ;  /* 0x000000030303781a */ /* 0x000fc80000000000 */
[C---:B------:R-:W-:Y:S01]  /*0220*/  LOP3.LUT R4, R3.reuse, 0x18, RZ, 0xfc, !PT ;  /* 0x0000001803047812 */ /* 0x040fe200078efcff */
[C---:B------:R-:W-:Y:S01]  /*0230*/  IMAD.SHL.U32 R10, R3.reuse, 0x8, RZ ;  /* 0x00000008030a7824 */ /* 0x040fe200078e00ff */
[C---:B------:R-:W-:Y:S01]  /*0240*/  LOP3.LUT R5, R3.reuse, 0x20, RZ, 0xfc, !PT ;  /* 0x0000002003057812 */ /* 0x040fe200078efcff */
[C---:B------:R-:W-:Y:S01]  /*0250*/  IMAD.SHL.U32 R9, R3.reuse, 0x80, RZ ;  /* 0x0000008003097824 */ /* 0x040fe200078e00ff */
[C---:B------:R-:W-:Y:S01]  /*0260*/  LOP3.LUT R7, R3.reuse, 0x30, RZ, 0xfc, !PT ;  /* 0x0000003003077812 */ /* 0x040fe200078efcff */
[----:B------:R-:W-:Y:S01]  /*0270*/  IMAD.SHL.U32 R13, R4, 0x80, RZ ;  /* 0x00000080040d7824 */ /* 0x000fe200078e00ff */
[----:B------:R-:W-:Y:S01]  /*0280*/  LOP3.LUT R6, R3, 0x28, RZ, 0xfc, !PT ;  /* 0x0000002803067812 */ /* 0x000fe200078efcff */
[----:B------:R-:W-:Y:S01]  /*0290*/  IMAD.SHL.U32 R51, R5, 0x80, RZ ;  /* 0x0000008005337824 */ /* 0x000fe200078e00ff */
[----:B--2---:R-:W-:Y:S01]  /*02a0*/  R2UR UR5, R2 ;  /* 0x00000000020572ca */ /* 0x004fe200000e0000 */
[----:B------:R-:W-:Y:S01]  /*02b0*/  IMAD.SHL.U32 R7, R7, 0x80, RZ ;  /* 0x0000008007077824 */ /* 0x000fe200078e00ff */
[C---:B------:R-:W-:Y:S01]  /*02c0*/  LOP3.LUT R0, R3.reuse, 0x8, RZ, 0xfc, !PT ;  /* 0x0000000803007812 */ /* 0x040fe200078efcff */
[----:B------:R-:W-:Y:S01]  /*02d0*/  IMAD.SHL.U32 R15, R6, 0x80, RZ ;  /* 0x00000080060f7824 */ /* 0x000fe200078e00ff */
[----:B------:R-:W-:-:S02]  /*02e0*/  LOP3.LUT R2, R3, 0x10, RZ, 0xfc, !PT ;  /* 0x0000001003027812 */ /* 0x000fc400078efcff */
[----:B------:R-:W-:Y:S01]  /*02f0*/  LOP3.LUT R8, R3, 0x38, RZ, 0xfc, !PT ;  /* 0x0000003803087812 */ /* 0x000fe200078efcff */
[----:B------:R-:W-:Y:S01]  /*0300*/  IMAD.SHL.U32 R11, R0, 0x80, RZ ;  /* 0x00000080000b7824 */ /* 0x000fe200078e00ff */
[----:B------:R-:W-:Y:S01]  /*0310*/  LOP3.LUT R10, R10, 0x78, R23, 0x78, !PT ;  /* 0x000000780a0a7812 */ /* 0x000fe200078e7817 */
[----:B------:R-:W-:Y:S02]  /*0320*/  IMAD.SHL.U32 R53, R2, 0x80, RZ ;  /* 0x0000008002357824 */ /* 0x000fe400078e00ff */
[----:B------:R-:W-:Y:S01]  /*0330*/  IMAD.SHL.U32 R17, R8, 0x80, RZ ;  /* 0x0000008008117824 */ /* 0x000fe200078e00ff */
[-C--:B------:R-:W-:Y:S01]  /*0340*/  LOP3.LUT R49, R7, R10.reuse, RZ, 0xfc, !PT ;  /* 0x0000000a07317212 */ /* 0x080fe200078efcff */
[----:B------:R-:W-:Y:S01]  /*0350*/  UIADD3 UR9, URZ, -UR5, URZ ;  /* 0x800000053f097290 */ /* 0x000fe2000fffe03f */
[----:B------:R-:W-:Y:S02]  /*0360*/  LOP3.LUT R2, R10, R9, RZ, 0xfc, !PT ;  /* 0x000000090a027212 */ /* 0x000fe400078efcff */
[-C--:B------:R-:W-:Y:S01]  /*0370*/  LOP3.LUT R0, R11, R10.reuse, RZ, 0xfc, !PT ;  /* 0x0000000a0b007212 */ /* 0x080fe200078efcff */
[----:B------:R-:W-:Y:S01]  /*0380*/  UIMAD UR9, UR9, UR16, URZ ;  /* 0x00000010090972a4 */ /* 0x000fe2000f8e023f */
[----:B------:R-:W-:-:S02]  /*0390*/  LOP3.LUT R53, R53, R10, RZ, 0xfc, !PT ;  /* 0x0000000a35357212 */ /* 0x000fc400078efcff */
[-C--:B------:R-:W-:Y:S01]  /*03a0*/  LOP3.LUT R52, R13, R10.reuse, RZ, 0xfc, !PT ;  /* 0x0000000a0d347212 */ /* 0x080fe200078efcff */
[----:B------:R-:W-:Y:S01]  /*03b0*/  UIMAD.WIDE.U32 UR4, UR5, UR9, UR4 ;  /* 0x00000009050472a5 */ /* 0x000fe2000f8e0004 */
[-C--:B------:R-:W-:Y:S02]  /*03c0*/  LOP3.LUT R51, R51, R10.reuse, RZ, 0xfc, !PT ;  /* 0x0000000a33337212 */ /* 0x080fe400078efcff */
[-C--:B------:R-:W-:Y:S02]  /*03d0*/  LOP3.LUT R50, R15, R10.reuse, RZ, 0xfc, !PT ;  /* 0x0000000a0f327212 */ /* 0x080fe400078efcff */
[----:B------:R-:W-:Y:S02]  /*03e0*/  LOP3.LUT R48, R17, R10, RZ, 0xfc, !PT ;  /* 0x0000000a11307212 */ /* 0x000fe400078efcff */
[----:B------:R-:W-:Y:S02]  /*03f0*/  UMOV UR9, UR5 ;  /* 0x0000000500097c82 */ /* 0x000fe40008000000 */
[----:B------:R-:W-:-:S04]  /*0400*/  UIMAD.WIDE.U32 UR4, UR9, UR10, URZ ;  /* 0x0000000a090472a5 */ /* 0x000fc8000f8e003f */
[----:B------:R-:W-:Y:S01]  /*0410*/  UIMAD UR4, UR5, UR11, UR10 ;  /* 0x0000000b050472a4 */ /* 0x000fe2000f8e020a */
[----:B------:R-:W2:Y:S03]  /*0420*/  S2UR UR10, SR_CgaCtaId ;  /* 0x00000000000a79c3 */ /* 0x000ea60000008800 */
[----:B------:R-:W-:-:S11]  /*0430*/  UISETP.GT.U32.AND UP1, UPT, UR16, UR4, UPT ;  /* 0x000000041000728c */ /* 0x000fd6000bf24070 */
[----:B------:R-:W-:Y:S02]  /*0440*/  @!UP1 UIADD3 UR4, UR4, -UR16, URZ ;  /* 0x8000001004049290 */ /* 0x000fe4000fffe03f */
[----:B------:R-:W-:Y:S02]  /*0450*/  @!UP1 UIADD3 UR5, UR5, 0x1, URZ ;  /* 0x0000000105059890 */ /* 0x000fe4000fffe03f */
[----:B------:R-:W-:Y:S02]  /*0460*/  UISETP.GE.U32.AND UP0, UPT, UR4, UR16, UPT ;  /* 0x000000100400728c */ /* 0x000fe4000bf06070 */
[----:B------:R-:W-:Y:S02]  /*0470*/  UISETP.GE.AND UP1, UPT, UR8, URZ, UPT ;  /* 0x0000003f0800728c */ /* 0x000fe4000bf26270 */
[----:B------:R-:W-:Y:S01]  /*0480*/  ULOP3.LUT UR8, URZ, UR7, URZ, 0x33, !UPT ;  /* 0x000000073f087292 */ /* 0x000fe2000f8e333f */
[----:B------:R-:W-:Y:S02]  /*0490*/  UMOV UR4, 0x400 ;  /* 0x0000040000047882 */ /* 0x000fe40000000000 */
[----:B--2---:R-:W-:-:S04]  /*04a0*/  UPRMT UR10, UR10, 0x654, UR4 ;  /* 0x000006540a0a7896 */ /* 0x004fc80008000004 */
[----:B------:R-:W-:Y:S02]  /*04b0*/  @UP0 UIADD3 UR5, UR5, 0x1, URZ ;  /* 0x0000000105050890 */ /* 0x000fe4000fffe03f */
[----:B------:R-:W-:Y:S01]  /*04c0*/  UISETP.NE.AND UP0, UPT, UR7, URZ, UPT ;  /* 0x0000003f0700728c */ /* 0x000fe2000bf05270 */
[----:B------:R-:W-:Y:S01]  /*04d0*/  LEA R2, R2, UR10, 0x1 ;  /* 0x0000000a02027c11 */ /* 0x000fe2000f8e08ff */
[----:B------:R-:W-:Y:S01]  /*04e0*/  @!UP1 UIADD3 UR5, -UR5, URZ, URZ ;  /* 0x0000003f05059290 */ /* 0x000fe2000fffe13f */
[----:B------:R-:W-:Y:S02]  /*04f0*/  LEA R0, R0, UR10, 0x1 ;  /* 0x0000000a00007c11 */ /* 0x000fe4000f8e08ff */
[----:B------:R-:W-:Y:S01]  /*0500*/  LEA R53, R53, UR10, 0x1 ;  /* 0x0000000a35357c11 */ /* 0x000fe2000f8e08ff */
[----:B------:R-:W-:Y:S01]  /*0510*/  USEL UR5, UR8, UR5, !UP0 ;  /* 0x0000000508057287 */ /* 0x000fe2000c000000 */
[----:B------:R-:W-:Y:S02]  /*0520*/  LEA R52, R52, UR10, 0x1 ;  /* 0x0000000a34347c11 */ /* 0x000fe4000f8e08ff */
[----:B------:R-:W-:Y:S01]  /*0530*/  LEA R51, R51, UR10, 0x1 ;  /* 0x0000000a33337c11 */ /* 0x000fe2000f8e08ff */
[----:B------:R-:W-:Y:S01]  /*0540*/  USHF.L.U32 UR7, UR5, 0x6, URZ ;  /* 0x0000000605077899 */ /* 0x000fe2000800063f */
[----:B------:R-:W-:-:S02]  /*0550*/  LEA R50, R50, UR10, 0x1 ;  /* 0x0000000a32327c11 */ /* 0x000fc4000f8e08ff */
[----:B------:R-:W-:Y:S02]  /*0560*/  LEA R49, R49, UR10, 0x1 ;  /* 0x0000000a31317c11 */ /* 0x000fe4000f8e08ff */
[----:B------:R-:W-:Y:S01]  /*0570*/  LEA R48, R48, UR10, 0x1 ;  /* 0x0000000a30307c11 */ /* 0x000fe2000f8e08ff */
[----:B------:R-:W-:Y:S01]  /*0580*/  IMAD.U32 R10, RZ, RZ, UR7 ;  /* 0x00000007ff0a7e24 */ /* 0x000fe2000f8e00ff */
[----:B------:R-:W-:Y:S01]  /*0590*/  LOP3.LUT R4, R3, UR7, RZ, 0xfc, !PT ;  /* 0x0000000703047c12 */ /* 0x000fe2000f8efcff */
[----:B------:R-:W-:Y:S02]  /*05a0*/  IMAD.U32 R8, RZ, RZ, UR7 ;  /* 0x00000007ff087e24 */ /* 0x000fe4000f8e00ff */
[----:B------:R-:W-:Y:S01]  /*05b0*/  IMAD.U32 R12, RZ, RZ, UR7 ;  /* 0x00000007ff0c7e24 */ /* 0x000fe2000f8e00ff */
[----:B------:R-:W-:Y:S01]  /*05c0*/  LOP3.LUT R9, R10, 0x18, R3, 0xfe, !PT ;  /* 0x000000180a097812 */ /* 0x000fe200078efe03 */
[----:B------:R-:W-:Y:S01]  /*05d0*/  IMAD.HI R5, R4, 0x2aaaaaab, RZ ;  /* 0x2aaaaaab04057827 */ /* 0x000fe200078e02ff */
[----:B------:R-:W-:-:S02]  /*05e0*/  LOP3.LUT R8, R8, 0x10, R3, 0xfe, !PT ;  /* 0x0000001008087812 */ /* 0x000fc400078efe03 */
[----:B------:R-:W-:Y:S01]  /*05f0*/  LOP3.LUT R10, R12, 0x20, R3, 0xfe, !PT ;  /* 0x000000200c0a7812 */ /* 0x000fe200078efe03 */
[----:B------:R-:W-:Y:S01]  /*0600*/  IMAD.U32 R14, RZ, RZ, UR7 ;  /* 0x00000007ff0e7e24 */ /* 0x000fe2000f8e00ff */
[----:B------:R-:W-:Y:S01]  /*0610*/  SHF.R.U32.HI R6, RZ, 0x1f, R5 ;  /* 0x0000001fff067819 */ /* 0x000fe20000011605 */
[----:B------:R-:W-:Y:S02]  /*0620*/  IMAD.U32 R16, RZ, RZ, UR7 ;  /* 0x00000007ff107e24 */ /* 0x000fe4000f8e00ff */
[----:B------:R-:W-:Y:S01]  /*0630*/  IMAD.U32 R18, RZ, RZ, UR7 ;  /* 0x00000007ff127e24 */ /* 0x000fe2000f8e00ff */
[----:B------:R-:W-:Y:S01]  /*0640*/  LEA.HI R7, R5, R6, RZ, 0x17 ;  /* 0x0000000605077211 */ /* 0x000fe200078fb8ff */
[----:B------:R-:W-:Y:S01]  /*0650*/  IMAD.U32 R6, RZ, RZ, UR7 ;  /* 0x00000007ff067e24 */ /* 0x000fe2000f8e00ff */
[----:B------:R-:W-:Y:S01]  /*0660*/  LOP3.LUT R11, R14, 0x28, R3, 0xfe, !PT ;  /* 0x000000280e0b7812 */ /* 0x000fe200078efe03 */
[----:B------:R-:W-:Y:S01]  /*0670*/  IMAD.HI R17, R9, 0x2aaaaaab, RZ ;  /* 0x2aaaaaab09117827 */ /* 0x000fe200078e02ff */
[----:B------:R-:W-:-:S02]  /*0680*/  LOP3.LUT R12, R16, 0x30, R3, 0xfe, !PT ;  /* 0x00000030100c7812 */ /* 0x000fc400078efe03 */
[----:B------:R-:W-:Y:S01]  /*0690*/  LOP3.LUT R5, R6, 0x8, R3, 0xfe, !PT ;  /* 0x0000000806057812 */ /* 0x000fe200078efe03 */
[----:B------:R-:W-:Y:S01]  /*06a0*/  IMAD.HI R15, R8, 0x2aaaaaab, RZ ;  /* 0x2aaaaaab080f7827 */ /* 0x000fe200078e02ff */
[----:B------:R-:W-:Y:S02]  /*06b0*/  LOP3.LUT R3, R18, 0x38, R3, 0xfe, !PT ;  /* 0x0000003812037812 */ /* 0x000fe400078efe03 */
[----:B------:R-:W-:Y:S01]  /*06c0*/  SHF.R.U32.HI R18, RZ, 0x1f, R17 ;  /* 0x0000001fff127819 */ /* 0x000fe20000011611 */
[----:B------:R-:W-:Y:S01]  /*06d0*/  IMAD.HI R6, R5, 0x2aaaaaab, RZ ;  /* 0x2aaaaaab05067827 */ /* 0x000fe200078e02ff */
[----:B------:R-:W-:Y:S02]  /*06e0*/  SHF.R.U32.HI R16, RZ, 0x1f, R15 ;  /* 0x0000001fff107819 */ /* 0x000fe4000001160f */
[----:B------:R-:W-:Y:S01]  /*06f0*/  LEA.HI R18, R17, R18, RZ, 0x17 ;  /* 0x0000001211127211 */ /* 0x000fe200078fb8ff */
[----:B------:R-:W-:Y:S01]  /*0700*/  IMAD R4, R7, -0xc00, R4 ;  /* 0xfffff40007047824 */ /* 0x000fe200078e0204 */
[----:B------:R-:W-:Y:S01]  /*0710*/  SHF.R.U32.HI R13, RZ, 0x1f, R6 ;  /* 0x0000001fff0d7819 */ /* 0x000fe20000011606 */
[----:B------:R-:W-:Y:S01]  /*0720*/  IMAD.HI R17, R11, 0x2aaaaaab, RZ ;  /* 0x2aaaaaab0b117827 */ /* 0x000fe200078e02ff */
[----:B------:R-:W-:-:S02]  /*0730*/  LEA.HI R15, R15, R16, RZ, 0x17 ;  /* 0x000000100f0f7211 */ /* 0x000fc400078fb8ff */
[----:B------:R-:W-:Y:S01]  /*0740*/  LEA.HI R14, R6, R13, RZ, 0x17 ;  /* 0x0000000d060e7211 */ /* 0x000fe200078fb8ff */
[----:B------:R-:W-:Y:S01]  /*0750*/  IMAD.HI R13, R10, 0x2aaaaaab, RZ ;  /* 0x2aaaaaab0a0d7827 */ /* 0x000fe200078e02ff */
[----:B------:R-:W2:Y:S01]  /*0760*/  LDC.64 R6, c[0x0][0x218] ;  /* 0x00008600ff067b82 */ /* 0x000ea20000000a00 */
[----:B------:R-:W-:Y:S02]  /*0770*/  SHF.R.U32.HI R20, RZ, 0x1f, R17 ;  /* 0x0000001fff147819 */ /* 0x000fe40000011611 */
[----:B------:R-:W-:Y:S01]  /*0780*/  IMAD.HI R19, R12, 0x2aaaaaab, RZ ;  /* 0x2aaaaaab0c137827 */ /* 0x000fe200078e02ff */
[----:B------:R-:W-:Y:S02]  /*0790*/  SHF.R.U32.HI R16, RZ, 0x1f, R13 ;  /* 0x0000001fff107819 */ /* 0x000fe4000001160d */
[----:B------:R-:W-:Y:S01]  /*07a0*/  LEA.HI R20, R17, R20, RZ, 0x17 ;  /* 0x0000001411147211 */ /* 0x000fe200078fb8ff */
[----:B------:R-:W-:Y:S01]  /*07b0*/  IMAD.HI R21, R3, 0x2aaaaaab, RZ ;  /* 0x2aaaaaab03157827 */ /* 0x000fe200078e02ff */
[----:B------:R-:W-:-:S02]  /*07c0*/  SHF.R.U32.HI R22, RZ, 0x1f, R19 ;  /* 0x0000001fff167819 */ /* 0x000fc40000011613 */
[----:B------:R-:W-:Y:S01]  /*07d0*/  LEA.HI R13, R13, R16, RZ, 0x17 ;  /* 0x000000100d0d7211 */ /* 0x000fe200078fb8ff */
[----:B------:R-:W-:Y:S01]  /*07e0*/  IMAD R14, R14, -0xc00, R5 ;  /* 0xfffff4000e0e7824 */ /* 0x000fe200078e0205 */
[----:B------:R-:W-:Y:S01]  /*07f0*/  SHF.R.U32.HI R24, RZ, 0x1f, R21 ;  /* 0x0000001fff187819 */ /* 0x000fe20000011615 */
[----:B------:R-:W-:Y:S01]  /*0800*/  IMAD R18, R18, -0xc00, R9 ;  /* 0xfffff40012127824 */ /* 0x000fe200078e0209 */
[----:B------:R-:W-:Y:S01]  /*0810*/  LOP3.LUT R5, R23, 0x78, RZ, 0xc0, !PT ;  /* 0x0000007817057812 */ /* 0x000fe200078ec0ff */
[----:B------:R-:W-:Y:S01]  /*0820*/  IMAD R15, R15, -0xc00, R8 ;  /* 0xfffff4000f0f7824 */ /* 0x000fe200078e0208 */
[----:B------:R-:W-:Y:S01]  /*0830*/  LEA.HI R19, R19, R22, RZ, 0x17 ;  /* 0x0000001613137211 */ /* 0x000fe200078fb8ff */
[----:B------:R-:W-:Y:S01]  /*0840*/  IMAD R13, R13, -0xc00, R10 ;  /* 0xfffff4000d0d7824 */ /* 0x000fe200078e020a */
[----:B------:R-:W-:Y:S01]  /*0850*/  LEA.HI R24, R21, R24, RZ, 0x17 ;  /* 0x0000001815187211 */ /* 0x000fe200078fb8ff */
[----:B------:R-:W-:Y:S01]  /*0860*/  IMAD R9, R4, 0x300, R5 ;  /* 0x0000030004097824 */ /* 0x000fe200078e0205 */
[----:B------:R-:W-:Y:S01]  /*0870*/  SHF.R.U32.HI R4, RZ, 0x5, R69 ;  /* 0x00000005ff047819 */ /* 0x000fe20000011645 */
[----:B------:R-:W-:-:S02]  /*0880*/  IMAD R20, R20, -0xc00, R11 ;  /* 0xfffff40014147824 */ /* 0x000fc400078e020b */
[----:B------:R-:W-:Y:S01]  /*0890*/  IMAD R19, R19, -0xc00, R12 ;  /* 0xfffff40013137824 */ /* 0x000fe200078e020c */
[----:B------:R-:W-:Y:S01]  /*08a0*/  SGXT.U32 R22, R4, 0x2 ;  /* 0x000000020416781a */ /* 0x000fe20000000000 */
[----:B------:R-:W-:Y:S02]  /*08b0*/  IMAD R24, R24, -0xc00, R3 ;  /* 0xfffff40018187824 */ /* 0x000fe400078e0203 */
[--C-:B------:R-:W-:Y:S02]  /*08c0*/  IMAD R11, R15, 0x300, R5.reuse ;  /* 0x000003000f0b7824 */ /* 0x100fe400078e0205 */
[--C-:B------:R-:W-:Y:S02]  /*08d0*/  IMAD R45, R14, 0x300, R5.reuse ;  /* 0x000003000e2d7824 */ /* 0x100fe400078e0205 */
[--C-:B------:R-:W-:Y:S02]  /*08e0*/  IMAD R3, R18, 0x300, R5.reuse ;  /* 0x0000030012037824 */ /* 0x100fe400078e0205 */
[----:B------:R-:W-:-:S02]  /*08f0*/  IMAD R15, R13, 0x300, R5 ;  /* 0x000003000d0f7824 */ /* 0x000fc400078e0205 */
[--C-:B------:R-:W-:Y:S02]  /*0900*/  IMAD R17, R20, 0x300, R5.reuse ;  /* 0x0000030014117824 */ /* 0x100fe400078e0205 */
[--C-:B------:R-:W-:Y:S02]  /*0910*/  IMAD R19, R19, 0x300, R5.reuse ;  /* 0x0000030013137824 */ /* 0x100fe400078e0205 */
[----:B------:R-:W-:Y:S02]  /*0920*/  IMAD R21, R24, 0x300, R5 ;  /* 0x0000030018157824 */ /* 0x000fe400078e0205 */
[----:B----4-:R-:W-:-:S04]  /*0930*/  IMAD.WIDE.U32 R4, R5, 0x2, R26 ;  /* 0x0000000205047825 */ /* 0x010fc800078e001a */
[--C-:B--2---:R-:W-:Y:S01]  /*0940*/  IMAD.WIDE R8, R9, 0x2, R6.reuse ;  /* 0x0000000209087825 */ /* 0x104fe200078e0206 */
[----:B------:R-:W-:Y:S01]  /*0950*/  @!PT LDS RZ, [RZ] ;  /* 0x00000000fffff984 */ /* 0x000fe20000000800 */
[----:B------:R-:W-:Y:S01]  /*0960*/  @!PT LDS RZ, [RZ] ;  /* 0x00000000fffff984 */ /* 0x000fe20000000800 */
[----:B------:R-:W-:Y:S01]  /*0970*/  @!PT LDS RZ, [RZ] ;  /* 0x00000000fffff984 */ /* 0x000fe20000000800 */
[----:B------:R-:W-:Y:S03]  /*0980*/  LDGSTS.E.BYPASS.128 [R2], desc[UR14][R4.64] ;  /* 0x0000000004027fae */ /* 0x000fe6000b901c4e */
[--C-:B------:R-:W-:Y:S01]  /*0990*/  IMAD.WIDE R44, R45, 0x2, R6.reuse ;  /* 0x000000022d2c7825 */ /* 0x100fe200078e0206 */
[----:B------:R-:W-:Y:S03]  /*09a0*/  LDGSTS.E.BYPASS.128 [R0], desc[UR14][R4.64] ;  /* 0x0000000004007fae */ /* 0x000fe6000b901c4e */
[--C-:B------:R-:W-:Y:S01]  /*09b0*/  IMAD.WIDE R10, R11, 0x2, R6.reuse ;  /* 0x000000020b0a7825 */ /* 0x100fe200078e0206 */
[----:B------:R-:W0:Y:S03]  /*09c0*/  LDGDEPBAR ;  /* 0x00000000000079af */ /* 0x000e260000000000 */
[----:B------:R-:W-:Y:S01]  /*09d0*/  IMAD.WIDE R12, R3, 0x2, R6 ;  /* 0x00000002030c7825 */ /* 0x000fe200078e0206 */
[----:B------:R-:W-:Y:S01]  /*09e0*/  LDGSTS.E.BYPASS.128 [R2+0x4000], desc[UR14][R8.64] ;  /* 0x0400000008027fae */ /* 0x000fe2000b901c4e */
[----:B------:R-:W-:-:S02]  /*09f0*/  LOP3.LUT R3, R69, 0x1f, RZ, 0xc0, !PT ;  /* 0x0000001f45037812 */ /* 0x000fc400078ec0ff */
[----:B------:R-:W-:Y:S01]  /*0a00*/  IMAD.WIDE R14, R15, 0x2, R6 ;  /* 0x000000020f0e7825 */ /* 0x000fe200078e0206 */
[----:B------:R-:W-:Y:S01]  /*0a10*/  LDGSTS.E.BYPASS.128 [R0+0x4000], desc[UR14][R44.64] ;  /* 0x040000002c007fae */ /* 0x000fe2000b901c4e */
[----:B------:R-:W-:Y:S02]  /*0a20*/  SHF.R.U32.HI R20, RZ, 0x3, R3 ;  /* 0x00000003ff147819 */ /* 0x000fe40000011603 */
[--C-:B------:R-:W-:Y:S01]  /*0a30*/  IMAD.WIDE R16, R17, 0x2, R6.reuse ;  /* 0x0000000211107825 */ /* 0x100fe200078e0206 */
[----:B------:R-:W-:Y:S03]  /*0a40*/  LDGSTS.E.BYPASS.128 [R53+0x4000], desc[UR14][R10.64] ;  /* 0x040000000a357fae */ /* 0x000fe6000b901c4e */
[--C-:B------:R-:W-:Y:S01]  /*0a50*/  IMAD.WIDE R18, R19, 0x2, R6.reuse ;  /* 0x0000000213127825 */ /* 0x100fe200078e0206 */
[----:B------:R-:W-:Y:S03]  /*0a60*/  LDGSTS.E.BYPASS.128 [R52+0x4000], desc[UR14][R12.64] ;  /* 0x040000000c347fae */ /* 0x000fe6000b901c4e */
[----:B------:R-:W-:Y:S01]  /*0a70*/  IMAD.WIDE R6, R21, 0x2, R6 ;  /* 0x0000000215067825 */ /* 0x000fe200078e0206 */
[----:B------:R-:W-:Y:S01]  /*0a80*/  LDGSTS.E.BYPASS.128 [R51+0x4000], desc[UR14][R14.64] ;  /* 0x040000000e337fae */ /* 0x000fe2000b901c4e */
[----:B------:R-:W-:-:S02]  /*0a90*/  LOP3.LUT R21, R69, 0x7, RZ, 0xc0, !PT ;  /* 0x0000000745157812 */ /* 0x000fc400078ec0ff */
[----:B------:R-:W-:Y:S01]  /*0aa0*/  IMAD.SHL.U32 R3, R46, 0x20, RZ ;  /* 0x000000202e037824 */ /* 0x000fe200078e00ff */
[----:B------:R-:W-:Y:S01]  /*0ab0*/  LDGSTS.E.BYPASS.128 [R50+0x4000], desc[UR14][R16.64] ;  /* 0x0400000010327fae */ /* 0x000fe2000b901c4e */
[----:B------:R-:W-:-:S03]  /*0ac0*/  IMAD.SHL.U32 R22, R22, 0x8, RZ ;  /* 0x0000000816167824 */ /* 0x000fc600078e00ff */
[----:B------:R-:W-:Y:S04]  /*0ad0*/  LDGSTS.E.BYPASS.128 [R49+0x4000], desc[UR14][R18.64] ;  /* 0x0400000012317fae */ /* 0x000fe8000b901c4e */
[----:B------:R-:W-:Y:S04]  /*0ae0*/  LDGSTS.E.BYPASS.128 [R48+0x4000], desc[UR14][R6.64] ;  /* 0x0400000006307fae */ /* 0x000fe8000b901c4e */
[----:B------:R-:W0:Y:S01]  /*0af0*/  LDGDEPBAR ;  /* 0x00000000000079af */ /* 0x000e220000000000 */
[----:B------:R-:W-:Y:S06]  /*0b00*/  BAR.SYNC.DEFER_BLOCKING 0x0 ;  /* 0x0000000000007b1d */ /* 0x000fec0000010000 */
[----:B------:R-:W-:Y:S01]  /*0b10*/  @!PT LDS RZ, [RZ] ;  /* 0x00000000fffff984 */ /* 0x000fe20000000800 */
[----:B------:R-:W-:Y:S01]  /*0b20*/  @!PT LDS RZ, [RZ] ;  /* 0x00000000fffff984 */ /* 0x000fe20000000800 */
[----:B------:R-:W-:Y:S01]  /*0b30*/  @!PT LDS RZ, [RZ] ;  /* 0x00000000fffff984 */ /* 0x000fe20000000800 */
[----:B------:R-:W-:Y:S04]  /*0b40*/  LDGSTS.E.BYPASS.128 [R2+0x1000], desc[UR14][R4.64+0x100] ;  /* 0x0100010004027fae */ /* 0x000fe8000b901c4e */
[----:B------:R-:W-:Y:S04]  /*0b50*/  LDGSTS.E.BYPASS.128 [R0+0x1000], desc[UR14][R4.64+0x100] ;  /* 0x0100010004007fae */ /* 0x000fe8000b901c4e */
[----:B------:R-:W0:Y:S04]  /*0b60*/  LDGDEPBAR ;  /* 0x00000000000079af */ /* 0x000e280000000000 */
[----:B------:R-:W-:Y:S04]  /*0b70*/  LDGSTS.E.BYPASS.128 [R2+0x8000], desc[UR14][R8.64+0x100] ;  /* 0x0800010008027fae */ /* 0x000fe8000b901c4e */
[----:B------:R-:W-:Y:S04]  /*0b80*/  LDGSTS.E.BYPASS.128 [R0+0x8000], desc[UR14][R44.64+0x100] ;  /* 0x080001002c007fae */ /* 0x000fe8000b901c4e */
[----:B------:R-:W-:Y:S04]  /*0b90*/  LDGSTS.E.BYPASS.128 [R53+0x8000], desc[UR14][R10.64+0x100] ;  /* 0x080001000a357fae */ /* 0x000fe8000b901c4e */
[----:B------:R-:W-:Y:S04]  /*0ba0*/  LDGSTS.E.BYPASS.128 [R52+0x8000], desc[UR14][R12.64+0x100] ;  /* 0x080001000c347fae */ /* 0x000fe8000b901c4e */
[----:B------:R-:W-:Y:S04]  /*0bb0*/  LDGSTS.E.BYPASS.128 [R51+0x8000], desc[UR14][R14.64+0x100] ;  /* 0x080001000e337fae */ /* 0x000fe8000b901c4e */
[----:B------:R-:W-:Y:S04]  /*0bc0*/  LDGSTS.E.BYPASS.128 [R50+0x8000], desc[UR14][R16.64+0x100] ;  /* 0x0800010010327fae */ /* 0x000fe8000b901c4e */
        /* <DEDUP_REMOVED lines=24> */
[----:B------:R2:W-:Y:S04]  /*0d50*/  LDGSTS.E.BYPASS.128 [R0+0x3000], desc[UR14][R4.64+0x300] ;  /* 0x0300030004007fae */ /* 0x0005e8000b901c4e */
[----:B------:R-:W0:Y:S04]  /*0d60*/  LDGDEPBAR ;  /* 0x00000000000079af */ /* 0x000e280000000000 */
[----:B------:R-:W-:Y:S04]  /*0d70*/  LDGSTS.E.BYPASS.128 [R2+0x10000], desc[UR14][R8.64+0x300] ;  /* 0x1000030008027fae */ /* 0x000fe8000b901c4e */
[----:B------:R-:W-:Y:S01]  /*0d80*/  LDGSTS.E.BYPASS.128 [R0+0x10000], desc[UR14][R44.64+0x300] ;  /* 0x100003002c007fae */ /* 0x000fe2000b901c4e */
[----:B--2---:R-:W-:-:S02]  /*0d90*/  SGXT.U32 R5, R20, 0x1 ;  /* 0x000000011405781a */ /* 0x004fc40000000000 */
[----:B------:R-:W-:Y:S01]  /*0da0*/  LOP3.LUT R4, R3, R22, RZ, 0xfc, !PT ;  /* 0x0000001603047212 */ /* 0x000fe200078efcff */
[----:B------:R-:W-:Y:S01]  /*0db0*/  LDGSTS.E.BYPASS.128 [R53+0x10000], desc[UR14][R10.64+0x300] ;  /* 0x100003000a357fae */ /* 0x000fe2000b901c4e */
[----:B------:R-:W-:Y:S01]  /*0dc0*/  LOP3.LUT R3, R46, 0x7, R69, 0x78, !PT ;  /* 0x000000072e037812 */ /* 0x000fe200078e7845 */
[----:B------:R-:W-:Y:S01]  /*0dd0*/  IMAD R22, R5, 0x8, R21 ;  /* 0x0000000805167824 */ /* 0x000fe200078e0215 */
[----:B------:R-:W-:Y:S01]  /*0de0*/  LOP3.LUT R21, R5, 0x7, R69, 0x78, !PT ;  /* 0x0000000705157812 */ /* 0x000fe200078e7845 */
[----:B------:R-:W-:Y:S01]  /*0df0*/  LDGSTS.E.BYPASS.128 [R52+0x10000], desc[UR14][R12.64+0x300] ;  /* 0x100003000c347fae */ /* 0x000fe2000b901c4e */
[----:B------:R-:W-:Y:S01]  /*0e00*/  LOP3.LUT R4, R4, 0x7, R69, 0xf8, !PT ;  /* 0x0000000704047812 */ /* 0x000fe200078ef845 */
[----:B------:R-:W-:Y:S01]  /*0e10*/  IMAD.SHL.U32 R20, R3, 0x8, RZ ;  /* 0x0000000803147824 */ /* 0x000fe200078e00ff */
[----:B------:R-:W-:Y:S01]  /*0e20*/  LOP3.LUT R40, R5, 0x4, RZ, 0xfc, !PT ;  /* 0x0000000405287812 */ /* 0x000fe200078efcff */
[----:B------:R-:W-:Y:S01]  /*0e30*/  LDGSTS.E.BYPASS.128 [R51+0x10000], desc[UR14][R14.64+0x300] ;  /* 0x100003000e337fae */ /* 0x000fe2000b901c4e */
[----:B------:R-:W-:Y:S01]  /*0e40*/  IMAD.SHL.U32 R3, R22, 0x80, RZ ;  /* 0x0000008016037824 */ /* 0x000fe200078e00ff */
[----:B------:R-:W-:Y:S01]  /*0e50*/  SHF.R.U32.HI R22, RZ, 0x3, R69 ;  /* 0x00000003ff167819 */ /* 0x000fe20000011645 */
[----:B------:R-:W-:Y:S01]  /*0e60*/  IMAD.SHL.U32 R21, R21, 0x8, RZ ;  /* 0x0000000815157824 */ /* 0x000fe200078e00ff */
[----:B------:R-:W-:Y:S01]  /*0e70*/  LDGSTS.E.BYPASS.128 [R50+0x10000], desc[UR14][R16.64+0x300] ;  /* 0x1000030010327fae */ /* 0x000fe2000b901c4e */
[----:B------:R-:W-:Y:S01]  /*0e80*/  IMAD.SHL.U32 R4, R4, 0x80, RZ ;  /* 0x0000008004047824 */ /* 0x000fe200078e00ff */
[----:B------:R-:W-:-:S02]  /*0e90*/  LOP3.LUT R20, R3, R20, RZ, 0xfc, !PT ;  /* 0x0000001403147212 */ /* 0x000fc400078efcff */
[----:B------:R-:W-:Y:S01]  /*0ea0*/  LDGSTS.E.BYPASS.128 [R49+0x10000], desc[UR14][R18.64+0x300] ;  /* 0x1000030012317fae */ /* 0x000fe2000b901c4e */
[----:B------:R-:W-:Y:S02]  /*0eb0*/  SGXT.U32 R47, R22, 0x2 ;  /* 0x00000002162f781a */ /* 0x000fe40000000000 */
[----:B------:R-:W-:Y:S01]  /*0ec0*/  LOP3.LUT R21, R4, R21, RZ, 0xfc, !PT ;  /* 0x0000001504157212 */ /* 0x000fe200078efcff */
[----:B------:R-:W-:Y:S01]  /*0ed0*/  LDGSTS.E.BYPASS.128 [R48+0x10000], desc[UR14][R6.64+0x300] ;  /* 0x1000030006307fae */ /* 0x000fe2000b901c4e */
[----:B------:R-:W-:Y:S02]  /*0ee0*/  LEA R57, R20, UR10, 0x1 ;  /* 0x0000000a14397c11 */ /* 0x000fe4000f8e08ff */
[----:B------:R-:W-:Y:S01]  /*0ef0*/  LEA R60, R21, UR10, 0x1 ;  /* 0x0000000a153c7c11 */ /* 0x000fe2000f8e08ff */
[----:B------:R-:W0:Y:S01]  /*0f00*/  LDGDEPBAR ;  /* 0x00000000000079af */ /* 0x000e220000000000 */
[----:B------:R-:W-:Y:S02]  /*0f10*/  LOP3.LUT R20, R46, 0x2, RZ, 0xfc, !PT ;  /* 0x000000022e147812 */ /* 0x000fe400078efcff */
[----:B------:R-:W-:-:S02]  /*0f20*/  LOP3.LUT R22, R47, 0x2, RZ, 0xfc, !PT ;  /* 0x000000022f167812 */ /* 0x000fc400078efcff */
[----:B------:R-:W-:Y:S02]  /*0f30*/  LOP3.LUT R20, R20, 0x7, R69, 0x78, !PT ;  /* 0x0000000714147812 */ /* 0x000fe400078e7845 */
[----:B------:R-:W-:Y:S02]  /*0f40*/  LOP3.LUT R22, R22, 0x7, R69, 0x78, !PT ;  /* 0x0000000716167812 */ /* 0x000fe400078e7845 */
[----:B------:R-:W-:Y:S01]  /*0f50*/  LOP3.LUT R40, R40, 0x7, R69, 0x78, !PT ;  /* 0x0000000728287812 */ /* 0x000fe200078e7845 */
[----:B------:R-:W-:Y:S02]  /*0f60*/  IMAD.SHL.U32 R20, R20, 0x8, RZ ;  /* 0x0000000814147824 */ /* 0x000fe400078e00ff */
[----:B------:R-:W-:-:S03]  /*0f70*/  IMAD.SHL.U32 R21, R22, 0x8, RZ ;  /* 0x0000000816157824 */ /* 0x000fc600078e00ff */
[----:B------:R-:W-:Y:S02]  /*0f80*/  LOP3.LUT R20, R3, R20, RZ, 0xfc, !PT ;  /* 0x0000001403147212 */ /* 0x000fe400078efcff */
[----:B------:R-:W-:Y:S02]  /*0f90*/  LOP3.LUT R21, R4, R21, RZ, 0xfc, !PT ;  /* 0x0000001504157212 */ /* 0x000fe400078efcff */
[----:B------:R-:W-:Y:S02]  /*0fa0*/  LEA R65, R20, UR10, 0x1 ;  /* 0x0000000a14417c11 */ /* 0x000fe4000f8e08ff */
[----:B------:R-:W-:Y:S01]  /*0fb0*/  LEA R66, R21, UR10, 0x1 ;  /* 0x0000000a15427c11 */ /* 0x000fe2000f8e08ff */
[----:B------:R-:W-:-:S04]  /*0fc0*/  DEPBAR.LE SB0, 0x6 ;  /* 0x000081800000791a */ /* 0x000fc80000000000 */
[----:B------:R-:W-:Y:S06]  /*0fd0*/  BAR.SYNC.DEFER_BLOCKING 0x0 ;  /* 0x0000000000007b1d */ /* 0x000fec0000010000 */
[----:B------:R-:W-:Y:S04]  /*0fe0*/  LDSM.16.M88.4 R28, [R57] ;  /* 0x00000000391c783b */ /* 0x000fe80000000200 */
[----:B------:R-:W2:Y:S04]  /*0ff0*/  LDSM.16.M88.4 R36, [R60+0x4000] ;  /* 0x004000003c24783b */ /* 0x000ea80000000200 */
[----:B------:R-:W-:Y:S04]  /*1000*/  LDSM.16.M88.4 R20, [R65] ;  /* 0x000000004114783b */ /* 0x000fe80000000200 */
[----:B------:R-:W3:Y:S01]  /*1010*/  LDSM.16.M88.4 R24, [R66+0x4000] ;  /* 0x004000004218783b */ /* 0x000ee20000000200 */
[----:B-12---:R-:W-:Y:S06]  /*1020*/  HMMA.16816.F32.BF16 R32, R28, R36, RZ ;  /* 0x000000241c20723c */ /* 0x006fec00000418ff */
[----:B------:R-:W-:Y:S01]  /*1030*/  HMMA.16816.F32.BF16 R28, R28, R38, RZ ;  /* 0x000000261c1c723c */ /* 0x000fe200000418ff */
[----:B------:R-:W-:Y:S01]  /*1040*/  LOP3.LUT R36, R46, 0x4, RZ, 0xfc, !PT ;  /* 0x000000042e247812 */ /* 0x000fe200078efcff */
[----:B------:R-:W-:-:S03]  /*1050*/  IMAD.SHL.U32 R37, R40, 0x8, RZ ;  /* 0x0000000828257824 */ /* 0x000fc600078e00ff */
[----:B------:R-:W-:Y:S02]  /*1060*/  LOP3.LUT R36, R36, 0x7, R69, 0x78, !PT ;  /* 0x0000000724247812 */ /* 0x000fe400078e7845 */
[----:B------:R-:W-:-:S03]  /*1070*/  LOP3.LUT R37, R4, R37, RZ, 0xfc, !PT ;  /* 0x0000002504257212 */ /* 0x000fc600078efcff */
[----:B------:R-:W-:Y:S01]  /*1080*/  IMAD.SHL.U32 R36, R36, 0x8, RZ ;  /* 0x0000000824247824 */ /* 0x000fe200078e00ff */
[----:B------:R-:W-:-:S04]  /*1090*/  LEA R68, R37, UR10, 0x1 ;  /* 0x0000000a25447c11 */ /* 0x000fc8000f8e08ff */
[----:B------:R-:W-:Y:S01]  /*10a0*/  LOP3.LUT R36, R3, R36, RZ, 0xfc, !PT ;  /* 0x0000002403247212 */ /* 0x000fe200078efcff */
[----:B------:R-:W-:Y:S02]  /*10b0*/  LDSM.16.M88.4 R40, [R68+0x4000] ;  /* 0x004000004428783b */ /* 0x000fe40000000200 */
[----:B---3--:R-:W-:Y:S01]  /*10c0*/  HMMA.16816.F32.BF16 R32, R20, R24, R32 ;  /* 0x000000181420723c */ /* 0x008fe20000041820 */
[----:B------:R-:W-:-:S05]  /*10d0*/  LEA R67, R36, UR10, 0x1 ;  /* 0x0000000a24437c11 */ /* 0x000fca000f8e08ff */
[----:B------:R-:W1:Y:S01]  /*10e0*/  LDSM.16.M88.4 R36, [R67] ;  /* 0x000000004324783b */ /* 0x000e620000000200 */
[----:B------:R-:W-:Y:S07]  /*10f0*/  HMMA.16816.F32.BF16 R28, R20, R26, R28 ;  /* 0x0000001a141c723c */ /* 0x000fee000004181c */
[----:B------:R-:W-:Y:S02]  /*1100*/  LOP3.LUT R20, R46, 0x6, RZ, 0xfc, !PT ;  /* 0x000000062e147812 */ /* 0x000fe400078efcff */
[----:B------:R-:W-:-:S02]  /*1110*/  LOP3.LUT R22, R47, 0x6, RZ, 0xfc, !PT ;  /* 0x000000062f167812 */ /* 0x000fc400078efcff */
[----:B------:R-:W-:Y:S02]  /*1120*/  LOP3.LUT R20, R20, 0x7, R69, 0x78, !PT ;  /* 0x0000000714147812 */ /* 0x000fe400078e7845 */
[----:B------:R-:W-:-:S03]  /*1130*/  LOP3.LUT R22, R22, 0x7, R69, 0x78, !PT ;  /* 0x0000000716167812 */ /* 0x000fc600078e7845 */
[----:B------:R-:W-:Y:S02]  /*1140*/  IMAD.SHL.U32 R20, R20, 0x8, RZ ;  /* 0x0000000814147824 */ /* 0x000fe400078e00ff */
[----:B------:R-:W-:-:S03]  /*1150*/  IMAD.SHL.U32 R21, R22, 0x8, RZ ;  /* 0x0000000816157824 */ /* 0x000fc600078e00ff */
[----:B------:R-:W-:Y:S02]  /*1160*/  LOP3.LUT R20, R3, R20, RZ, 0xfc, !PT ;  /* 0x0000001403147212 */ /* 0x000fe400078efcff */
[----:B------:R-:W-:Y:S02]  /*1170*/  LOP3.LUT R21, R4, R21, RZ, 0xfc, !PT ;  /* 0x0000001504157212 */ /* 0x000fe400078efcff */
[----:B------:R-:W-:Y:S02]  /*1180*/  LEA R62, R20, UR10, 0x1 ;  /* 0x0000000a143e7c11 */ /* 0x000fe4000f8e08ff */
[----:B------:R-:W-:-:S03]  /*1190*/  LEA R64, R21, UR10, 0x1 ;  /* 0x0000000a15407c11 */ /* 0x000fc6000f8e08ff */
[----:B------:R-:W-:Y:S04]  /*11a0*/  LDSM.16.M88.4 R24, [R62] ;  /* 0x000000003e18783b */ /* 0x000fe80000000200 */
[----:B------:R-:W2:Y:S01]  /*11b0*/  LDSM.16.M88.4 R20, [R64+0x4000] ;  /* 0x004000004014783b */ /* 0x000ea20000000200 */
[----:B-1----:R-:W-:Y:S01]  /*11c0*/  HMMA.16816.F32.BF16 R32, R36, R40, R32 ;  /* 0x000000282420723c */ /* 0x002fe20000041820 */
[----:B------:R-:W1:Y:S05]  /*11d0*/  LDC.64 R40, c[0x0][0x210] ;  /* 0x00008400ff287b82 */ /* 0x000e6a0000000a00 */
[----:B------:R-:W-:Y:S07]  /*11e0*/  HMMA.16816.F32.BF16 R28, R36, R42, R28 ;  /* 0x0000002a241c723c */ /* 0x000fee000004181c */
[----:B------:R-:W-:-:S04]  /*11f0*/  LOP3.LUT R36, R5, 0x8, RZ, 0xfc, !PT ;  /* 0x0000000805247812 */ /* 0x000fc800078efcff */
[----:B------:R-:W-:-:S07]  /*1200*/  LOP3.LUT R36, R36, 0x7, R69, 0x78, !PT ;  /* 0x0000000724247812 */ /* 0x000fce00078e7845 */
[----:B--2---:R-:W-:Y:S06]  /*1210*/  HMMA.16816.F32.BF16 R32, R24, R20, R32 ;  /* 0x000000141820723c */ /* 0x004fec0000041820 */
[----:B------:R-:W-:Y:S01]  /*1220*/  HMMA.16816.F32.BF16 R28, R24, R22, R28 ;  /* 0x00000016181c723c */ /* 0x000fe2000004181c */
[----:B------:R-:W-:Y:S01]  /*1230*/  LOP3.LUT R20, R46, 0x8, RZ, 0xfc, !PT ;  /* 0x000000082e147812 */ /* 0x000fe200078efcff */
[----:B------:R-:W-:-:S03]  /*1240*/  IMAD.SHL.U32 R21, R36, 0x8, RZ ;  /* 0x0000000824157824 */ /* 0x000fc600078e00ff */
[----:B------:R-:W-:Y:S02]  /*1250*/  LOP3.LUT R20, R20, 0x7, R69, 0x78, !PT ;  /* 0x0000000714147812 */ /* 0x000fe400078e7845 */
[----:B------:R-:W-:-:S03]  /*1260*/  LOP3.LUT R21, R4, R21, RZ, 0xfc, !PT ;  /* 0x0000001504157212 */ /* 0x000fc600078efcff */
[----:B------:R-:W-:Y:S01]  /*1270*/  IMAD.SHL.U32 R20, R20, 0x8, RZ ;  /* 0x0000000814147824 */ /* 0x000fe200078e00ff */
[----:B------:R-:W-:-:S04]  /*1280*/  LEA R63, R21, UR10, 0x1 ;  /* 0x0000000a153f7c11 */ /* 0x000fc8000f8e08ff */
[----:B------:R-:W-:-:S04]  /*1290*/  LOP3.LUT R20, R3, R20, RZ, 0xfc, !PT ;  /* 0x0000001403147212 */ /* 0x000fc800078efcff */
[----:B------:R-:W-:Y:S02]  /*12a0*/  LEA R61, R20, UR10, 0x1 ;  /* 0x0000000a143d7c11 */ /* 0x000fe4000f8e08ff */
[----:B------:R-:W-:Y:S04]  /*12b0*/  LDSM.16.M88.4 R20, [R63+0x4000] ;  /* 0x004000003f14783b */ /* 0x000fe80000000200 */
[----:B------:R-:W2:Y:S02]  /*12c0*/  LDSM.16.M88.4 R24, [R61] ;  /* 0x000000003d18783b */ /* 0x000ea40000000200 */
[----:B--2---:R-:W-:Y:S06]  /*12d0*/  HMMA.16816.F32.BF16 R32, R24, R20, R32 ;  /* 0x000000141820723c */ /* 0x004fec0000041820 */
[----:B------:R-:W-:Y:S01]  /*12e0*/  HMMA.16816.F32.BF16 R28, R24, R22, R28 ;  /* 0x00000016181c723c */ /* 0x000fe2000004181c */
[----:B------:R-:W-:-:S04]  /*12f0*/  LOP3.LUT R20, R46, 0xa, RZ, 0xfc, !PT ;  /* 0x0000000a2e147812 */ /* 0x000fc800078efcff */
[----:B------:R-:W-:Y:S02]  /*1300*/  LOP3.LUT R20, R20, 0x7, R69, 0x78, !PT ;  /* 0x0000000714147812 */ /* 0x000fe400078e7845 */
[----:B------:R-:W-:-:S03]  /*1310*/  LOP3.LUT R22, R47, 0xa, RZ, 0xfc, !PT ;  /* 0x0000000a2f167812 */ /* 0x000fc600078efcff */
[----:B------:R-:W-:Y:S01]  /*1320*/  IMAD.SHL.U32 R20, R20, 0x8, RZ ;  /* 0x0000000814147824 */ /* 0x000fe200078e00ff */
[----:B------:R-:W-:-:S04]  /*1330*/  LOP3.LUT R22, R22, 0x7, R69, 0x78, !PT ;  /* 0x0000000716167812 */ /* 0x000fc800078e7845 */
[----:B------:R-:W-:Y:S01]  /*1340*/  LOP3.LUT R20, R3, R20, RZ, 0xfc, !PT ;  /* 0x0000001403147212 */ /* 0x000fe200078efcff */
[----:B------:R-:W-:-:S03]  /*1350*/  IMAD.SHL.U32 R21, R22, 0x8, RZ ;  /* 0x0000000816157824 */ /* 0x000fc600078e00ff */
[----:B------:R-:W-:Y:S02]  /*1360*/  LEA R56, R20, UR10, 0x1 ;  /* 0x0000000a14387c11 */ /* 0x000fe4000f8e08ff */
[----:B------:R-:W-:-:S03]  /*1370*/  LOP3.LUT R21, R4, R21, RZ, 0xfc, !PT ;  /* 0x0000001504157212 */ /* 0x000fc600078efcff */
[----:B------:R-:W-:Y:S01]  /*1380*/  LDSM.16.M88.4 R24, [R56] ;  /* 0x000000003818783b */ /* 0x000fe20000000200 */
[----:B------:R-:W-:-:S05]  /*1390*/  LEA R59, R21, UR10, 0x1 ;  /* 0x0000000a153b7c11 */ /* 0x000fca000f8e08ff */
[----:B------:R-:W2:Y:S02]  /*13a0*/  LDSM.16.M88.4 R20, [R59+0x4000] ;  /* 0x004000003b14783b */ /* 0x000ea40000000200 */
[----:B--2---:R-:W-:Y:S06]  /*13b0*/  HMMA.16816.F32.BF16 R32, R24, R20, R32 ;  /* 0x000000141820723c */ /* 0x004fec0000041820 */
[----:B------:R-:W-:Y:S01]  /*13c0*/  HMMA.16816.F32.BF16 R28, R24, R22, R28 ;  /* 0x00000016181c723c */ /* 0x000fe2000004181c */
[C---:B------:R-:W-:Y:S02]  /*13d0*/  LOP3.LUT R20, R46.reuse, 0xc, RZ, 0xfc, !PT ;  /* 0x0000000c2e147812 */ /* 0x040fe400078efcff */
[----:B------:R-:W-:-:S02]  /*13e0*/  LOP3.LUT R46, R46, 0xe, RZ, 0xfc, !PT ;  /* 0x0000000e2e2e7812 */ /* 0x000fc400078efcff */
[----:B------:R-:W-:Y:S02]  /*13f0*/  LOP3.LUT R20, R20, 0x7, R69, 0x78, !PT ;  /* 0x0000000714147812 */ /* 0x000fe400078e7845 */
[----:B------:R-:W-:Y:S02]  /*1400*/  LOP3.LUT R22, R5, 0xc, RZ, 0xfc, !PT ;  /* 0x0000000c05167812 */ /* 0x000fe400078efcff */
[----:B------:R-:W-:Y:S01]  /*1410*/  LOP3.LUT R46, R46, 0x7, R69, 0x78, !PT ;  /* 0x000000072e2e7812 */ /* 0x000fe200078e7845 */
[----:B------:R-:W-:Y:S01]  /*1420*/  IMAD.SHL.U32 R20, R20, 0x8, RZ ;  /* 0x0000000814147824 */ /* 0x000fe200078e00ff */
[----:B------:R-:W-:-:S03]  /*1430*/  LOP3.LUT R22, R22, 0x7, R69, 0x78, !PT ;  /* 0x0000000716167812 */ /* 0x000fc600078e7845 */
[----:B------:R-:W-:Y:S01]  /*1440*/  IMAD.SHL.U32 R46, R46, 0x8, RZ ;  /* 0x000000082e2e7824 */ /* 0x000fe200078e00ff */
[----:B------:R-:W-:Y:S01]  /*1450*/  LOP3.LUT R20, R3, R20, RZ, 0xfc, !PT ;  /* 0x0000001403147212 */ /* 0x000fe200078efcff */
[----:B------:R-:W-:-:S03]  /*1460*/  IMAD.SHL.U32 R5, R22, 0x8, RZ ;  /* 0x0000000816057824 */ /* 0x000fc600078e00ff */
[----:B------:R-:W-:Y:S02]  /*1470*/  LEA R54, R20, UR10, 0x1 ;  /* 0x0000000a14367c11 */ /* 0x000fe4000f8e08ff */
[----:B------:R-:W-:Y:S02]  /*1480*/  LOP3.LUT R5, R4, R5, RZ, 0xfc, !PT ;  /* 0x0000000504057212 */ /* 0x000fe400078efcff */
[----:B------:R-:W-:Y:S01]  /*1490*/  LOP3.LUT R3, R3, R46, RZ, 0xfc, !PT ;  /* 0x0000002e03037212 */ /* 0x000fe200078efcff */
[----:B------:R-:W-:Y:S01]  /*14a0*/  LDSM.16.M88.4 R24, [R54] ;  /* 0x000000003618783b */ /* 0x000fe20000000200 */
[----:B------:R-:W-:Y:S02]  /*14b0*/  LEA R58, R5, UR10, 0x1 ;  /* 0x0000000a053a7c11 */ /* 0x000fe4000f8e08ff */
[----:B------:R-:W-:-:S03]  /*14c0*/  LEA R3, R3, UR10, 0x1 ;  /* 0x0000000a03037c11 */ /* 0x000fc6000f8e08ff */
[----:B------:R-:W2:Y:S02]  /*14d0*/  LDSM.16.M88.4 R20, [R58+0x4000] ;  /* 0x004000003a14783b */ /* 0x000ea40000000200 */
[----:B--2---:R-:W-:Y:S06]  /*14e0*/  HMMA.16816.F32.BF16 R32, R24, R20, R32 ;  /* 0x000000141820723c */ /* 0x004fec0000041820 */
[----:B------:R-:W-:Y:S01]  /*14f0*/  HMMA.16816.F32.BF16 R28, R24, R22, R28 ;  /* 0x00000016181c723c */ /* 0x000fe2000004181c */
[----:B------:R-:W-:-:S04]  /*1500*/  LOP3.LUT R20, R47, 0xe, RZ, 0xfc, !PT ;  /* 0x0000000e2f147812 */ /* 0x000fc800078efcff */
[----:B------:R-:W-:-:S05]  /*1510*/  LOP3.LUT R20, R20, 0x7, R69, 0x78, !PT ;  /* 0x0000000714147812 */ /* 0x000fca00078e7845 */
[----:B------:R-:W-:Y:S02]  /*1520*/  IMAD.SHL.U32 R5, R20, 0x8, RZ ;  /* 0x0000000814057824 */ /* 0x000fe400078e00ff */
[----:B------:R-:W-:Y:S03]  /*1530*/  LDSM.16.M88.4 R20, [R3] ;  /* 0x000000000314783b */ /* 0x000fe60000000200 */
[----:B------:R-:W-:Y:S02]  /*1540*/  LOP3.LUT R5, R4, R5, RZ, 0xfc, !PT ;  /* 0x0000000504057212 */ /* 0x000fe400078efcff */
[----:B------:R-:W-:Y:S02]  /*1550*/  LOP3.LUT R4, R69, 0xf, RZ, 0xc0, !PT ;  /* 0x0000000f45047812 */ /* 0x000fe400078ec0ff */
[----:B------:R-:W-:-:S03]  /*1560*/  LEA R55, R5, UR10, 0x1 ;  /* 0x0000000a05377c11 */ /* 0x000fc6000f8e08ff */
[----:B-1----:R-:W-:Y:S02]  /*1570*/  IMAD.WIDE.U32 R4, R4, 0x10, R40 ;  /* 0x0000001004047825 */ /* 0x002fe400078e0028 */
[----:B------:R-:W1:Y:S01]  /*1580*/  LDSM.16.M88.4 R24, [R55+0x4000] ;  /* 0x004000003718783b */ /* 0x000e620000000200 */
[----:B------:R-:W-:Y:S06]  /*1590*/  BAR.SYNC.DEFER_BLOCKING 0x0 ;  /* 0x0000000000007b1d */ /* 0x000fec0000010000 */
[----:B------:R-:W-:Y:S01]  /*15a0*/  @!PT LDS RZ, [RZ] ;  /* 0x00000000fffff984 */ /* 0x000fe20000000800 */
[----:B------:R-:W-:Y:S01]  /*15b0*/  @!PT LDS RZ, [RZ] ;  /* 0x00000000fffff984 */ /* 0x000fe20000000800 */
[----:B------:R-:W-:Y:S01]  /*15c0*/  @!PT LDS RZ, [RZ] ;  /* 0x00000000fffff984 */ /* 0x000fe20000000800 */
[----:B------:R-:W-:Y:S04]  /*15d0*/  LDGSTS.E.BYPASS.128 [R2], desc[UR14][R4.64+0x400] ;  /* 0x0000040004027fae */ /* 0x000fe8000b901c4e */
[----:B------:R-:W-:Y:S04]  /*15e0*/  LDGSTS.E.BYPASS.128 [R0], desc[UR14][R4.64+0x400] ;  /* 0x0000040004007fae */ /* 0x000fe8000b901c4e */
[----:B------:R-:W0:Y:S04]  /*15f0*/  LDGDEPBAR ;  /* 0x00000000000079af */ /* 0x000e280000000000 */
[----:B------:R-:W-:Y:S01]  /*1600*/  LDGSTS.E.BYPASS.128 [R2+0x4000], desc[UR14][R8.64+0x400] ;  /* 0x0400040008027fae */ /* 0x000fe2000b901c4e */
[----:B-1----:R-:W-:Y:S03]  /*1610*/  HMMA.16816.F32.BF16 R32, R20, R24, R32 ;  /* 0x000000181420723c */ /* 0x002fe60000041820 */
[----:B------:R-:W-:Y:S03]  /*1620*/  LDGSTS.E.BYPASS.128 [R0+0x4000], desc[UR14][R44.64+0x400] ;  /* 0x040004002c007fae */ /* 0x000fe6000b901c4e */
[----:B------:R-:W-:Y:S01]  /*1630*/  HMMA.16816.F32.BF16 R28, R20, R26, R28 ;  /* 0x0000001a141c723c */ /* 0x000fe2000004181c */
[----:B------:R-:W-:Y:S04]  /*1640*/  LDGSTS.E.BYPASS.128 [R53+0x4000], desc[UR14][R10.64+0x400] ;  /* 0x040004000a357fae */ /* 0x000fe8000b901c4e */
[----:B------:R-:W-:Y:S04]  /*1650*/  LDGSTS.E.BYPASS.128 [R52+0x4000], desc[UR14][R12.64+0x400] ;  /* 0x040004000c347fae */ /* 0x000fe8000b901c4e */
[----:B------:R-:W-:Y:S04]  /*1660*/  LDGSTS.E.BYPASS.128 [R51+0x4000], desc[UR14][R14.64+0x400] ;  /* 0x040004000e337fae */ /* 0x000fe8000b901c4e */
[----:B------:R-:W-:Y:S04]  /*1670*/  LDGSTS.E.BYPASS.128 [R50+0x4000], desc[UR14][R16.64+0x400] ;  /* 0x0400040010327fae */ /* 0x000fe8000b901c4e */
[----:B------:R-:W-:Y:S04]  /*1680*/  LDGSTS.E.BYPASS.128 [R49+0x4000], desc[UR14][R18.64+0x400] ;  /* 0x0400040012317fae */ /* 0x000fe8000b901c4e */
[----:B------:R-:W-:Y:S04]  /*1690*/  LDGSTS.E.BYPASS.128 [R48+0x4000], desc[UR14][R6.64+0x400] ;  /* 0x0400040006307fae */ /* 0x000fe8000b901c4e */
[----:B------:R-:W0:Y:S01]  /*16a0*/  LDGDEPBAR ;  /* 0x00000000000079af */ /* 0x000e220000000000 */
[----:B------:R-:W-:-:S04]  /*16b0*/  DEPBAR.LE SB0, 0x6 ;  /* 0x000081800000791a */ /* 0x000fc80000000000 */
[----:B------:R-:W-:Y:S06]  /*16c0*/  BAR.SYNC.DEFER_BLOCKING 0x0 ;  /* 0x0000000000007b1d */ /* 0x000fec0000010000 */
[----:B------:R-:W-:Y:S04]  /*16d0*/  LDSM.16.M88.4 R20, [R57+0x1000] ;  /* 0x001000003914783b */ /* 0x000fe80000000200 */
[----:B------:R-:W1:Y:S02]  /*16e0*/  LDSM.16.M88.4 R24, [R60+0x8000] ;  /* 0x008000003c18783b */ /* 0x000e640000000200 */
[----:B-1----:R-:W-:Y:S06]  /*16f0*/  HMMA.16816.F32.BF16 R32, R20, R24, R32 ;  /* 0x000000181420723c */ /* 0x002fec0000041820 */
[----:B------:R-:W-:Y:S01]  /*1700*/  HMMA.16816.F32.BF16 R28, R20, R26, R28 ;  /* 0x0000001a141c723c */ /* 0x000fe2000004181c */
[----:B------:R-:W-:Y:S04]  /*1710*/  LDSM.16.M88.4 R20, [R65+0x1000] ;  /* 0x001000004114783b */ /* 0x000fe80000000200 */
[----:B------:R-:W1:-:S13]  /*1720*/  LDSM.16.M88.4 R24, [R66+0x8000] ;  /* 0x008000004218783b */ /* 0x000e5a0000000200 */
        /* <DEDUP_REMOVED lines=23> */
[----:B------:R-:W1:Y:S01]  /*18a0*/  LDSM.16.M88.4 R24, [R55+0x8000] ;  /* 0x008000003718783b */ /* 0x000e620000000200 */
[----:B------:R-:W-:Y:S06]  /*18b0*/  BAR.SYNC.DEFER_BLOCKING 0x0 ;  /* 0x0000000000007b1d */ /* 0x000fec0000010000 */
[----:B------:R-:W-:Y:S01]  /*18c0*/  @!PT LDS RZ, [RZ] ;  /* 0x00000000fffff984 */ /* 0x000fe20000000800 */
[----:B------:R-:W-:Y:S01]  /*18d0*/  @!PT LDS RZ, [RZ] ;  /* 0x00000000fffff984 */ /* 0x000fe20000000800 */
[----:B------:R-:W-:Y:S01]  /*18e0*/  @!PT LDS RZ, [RZ] ;  /* 0x00000000fffff984 */ /* 0x000fe20000000800 */
[----:B------:R-:W-:Y:S04]  /*18f0*/  LDGSTS.E.BYPASS.128 [R2+0x1000], desc[UR14][R4.64+0x500] ;  /* 0x0100050004027fae */ /* 0x000fe8000b901c4e */
[----:B------:R-:W-:Y:S04]  /*1900*/  LDGSTS.E.BYPASS.128 [R0+0x1000], desc[UR14][R4.64+0x500] ;  /* 0x0100050004007fae */ /* 0x000fe8000b901c4e */
        /* <DEDUP_REMOVED lines=48> */
[----:B------:R-:W-:Y:S04]  /*1c10*/  LDGSTS.E.BYPASS.128 [R2+0x2000], desc[UR14][R4.64+0x600], !PT ;  /* 0x0200060004027fae */ /* 0x000fe8000f901c4e */
[----:B------:R-:W-:Y:S04]  /*1c20*/  LDGSTS.E.BYPASS.128 [R0+0x2000], desc[UR14][R4.64+0x600], !PT ;  /* 0x0200060004007fae */ /* 0x000fe8000f901c4e */
[----:B------:R-:W0:Y:S04]  /*1c30*/  LDGDEPBAR ;  /* 0x00000000000079af */ /* 0x000e280000000000 */
[----:B------:R-:W-:Y:S01]  /*1c40*/  LDGSTS.E.BYPASS.128 [R2+0xc000], desc[UR14][R8.64+0x600], !PT ;  /* 0x0c00060008027fae */ /* 0x000fe2000f901c4e */
[----:B-1----:R-:W-:Y:S03]  /*1c50*/  HMMA.16816.F32.BF16 R32, R20, R24, R32 ;  /* 0x000000181420723c */ /* 0x002fe60000041820 */
[----:B------:R-:W-:Y:S03]  /*1c60*/  LDGSTS.E.BYPASS.128 [R0+0xc000], desc[UR14][R44.64+0x600], !PT ;  /* 0x0c0006002c007fae */ /* 0x000fe6000f901c4e */
[----:B------:R-:W-:Y:S01]  /*1c70*/  HMMA.16816.F32.BF16 R28, R20, R26, R28 ;  /* 0x0000001a141c723c */ /* 0x000fe2000004181c */
[----:B------:R-:W-:Y:S04]  /*1c80*/  LDGSTS.E.BYPASS.128 [R53+0xc000], desc[UR14][R10.64+0x600], !PT ;  /* 0x0c0006000a357fae */ /* 0x000fe8000f901c4e */
[----:B------:R-:W-:Y:S04]  /*1c90*/  LDGSTS.E.BYPASS.128 [R52+0xc000], desc[UR14][R12.64+0x600], !PT ;  /* 0x0c0006000c347fae */ /* 0x000fe8000f901c4e */
[----:B------:R-:W-:Y:S04]  /*1ca0*/  LDGSTS.E.BYPASS.128 [R51+0xc000], desc[UR14][R14.64+0x600], !PT ;  /* 0x0c0006000e337fae */ /* 0x000fe8000f901c4e */
[----:B------:R-:W-:Y:S04]  /*1cb0*/  LDGSTS.E.BYPASS.128 [R50+0xc000], desc[UR14][R16.64+0x600], !PT ;  /* 0x0c00060010327fae */ /* 0x000fe8000f901c4e */
[----:B------:R-:W-:Y:S04]  /*1cc0*/  LDGSTS.E.BYPASS.128 [R49+0xc000], desc[UR14][R18.64+0x600], !PT ;  /* 0x0c00060012317fae */ /* 0x000fe8000f901c4e */
[----:B------:R-:W-:Y:S04]  /*1cd0*/  LDGSTS.E.BYPASS.128 [R48+0xc000], desc[UR14][R6.64+0x600], !PT ;  /* 0x0c00060006307fae */ /* 0x000fe8000f901c4e */
        /* <DEDUP_REMOVED lines=38> */
[----:B------:R2:W-:Y:S04]  /*1f40*/  LDGSTS.E.BYPASS.128 [R0+0x3000], desc[UR14][R4.64+0x700], !PT ;  /* 0x0300070004007fae */ /* 0x0005e8000f901c4e */
[----:B------:R-:W0:Y:S04]  /*1f50*/  LDGDEPBAR ;  /* 0x00000000000079af */ /* 0x000e280000000000 */
[----:B------:R3:W-:Y:S01]  /*1f60*/  LDGSTS.E.BYPASS.128 [R2+0x10000], desc[UR14][R8.64+0x700], !PT ;  /* 0x1000070008027fae */ /* 0x0007e2000f901c4e */
[----:B-1----:R-:W-:Y:S03]  /*1f70*/  HMMA.16816.F32.BF16 R32, R20, R24, R32 ;  /* 0x000000181420723c */ /* 0x002fe60000041820 */
[----:B------:R1:W-:Y:S01]  /*1f80*/  LDGSTS.E.BYPASS.128 [R0+0x10000], desc[UR14][R44.64+0x700], !PT ;  /* 0x100007002c007fae */ /* 0x0003e2000f901c4e */
[----:B--2---:R-:W-:-:S02]  /*1f90*/  IADD3 R4, P0, R4, 0x1000, RZ ;  /* 0x0000100004047810 */ /* 0x004fc40007f1e0ff */
[----:B------:R-:W-:Y:S01]  /*1fa0*/  HMMA.16816.F32.BF16 R28, R20, R26, R28 ;  /* 0x0000001a141c723c */ /* 0x000fe2000004181c */
[----:B------:R2:W-:Y:S02]  /*1fb0*/  LDGSTS.E.BYPASS.128 [R53+0x10000], desc[UR14][R10.64+0x700], !PT ;  /* 0x100007000a357fae */ /* 0x0005e4000f901c4e */
[----:B------:R-:W-:Y:S01]  /*1fc0*/  IMAD.X R5, RZ, RZ, R5, P0 ;  /* 0x000000ffff057224 */ /* 0x000fe200000e0605 */
[----:B------:R-:W-:Y:S01]  /*1fd0*/  IADD3 R46, P0, R8, 0x1000, RZ ;  /* 0x00001000082e7810 */ /* 0x000fe20007f1e0ff */
[----:B------:R4:W-:Y:S01]  /*1fe0*/  LDGSTS.E.BYPASS.128 [R52+0x10000], desc[UR14][R12.64+0x700], !PT ;  /* 0x100007000c347fae */ /* 0x0009e2000f901c4e */
[----:B---3--:R-:W-:-:S03]  /*1ff0*/  IADD3 R8, P1, R44, 0x1000, RZ ;  /* 0x000010002c087810 */ /* 0x008fc60007f3e0ff */
[----:B------:R3:W-:Y:S01]  /*2000*/  LDGSTS.E.BYPASS.128 [R51+0x10000], desc[UR14][R14.64+0x700], !PT ;  /* 0x100007000e337fae */ /* 0x0007e2000f901c4e */
[----:B------:R-:W-:Y:S01]  /*2010*/  IMAD.X R47, RZ, RZ, R9, P0 ;  /* 0x000000ffff2f7224 */ /* 0x000fe200000e0609 */
[----:B-1----:R-:W-:Y:S01]  /*2020*/  IABS R44, UR13 ;  /* 0x0000000d002c7c13 */ /* 0x002fe20008000000 */
[----:B------:R-:W-:Y:S01]  /*2030*/  IMAD.X R9, RZ, RZ, R45, P1 ;  /* 0x000000ffff097224 */ /* 0x000fe200008e062d */
[----:B------:R1:W-:Y:S01]  /*2040*/  LDGSTS.E.BYPASS.128 [R50+0x10000], desc[UR14][R16.64+0x700], !PT ;  /* 0x1000070010327fae */ /* 0x0003e2000f901c4e */
[----:B--2---:R-:W-:Y:S02]  /*2050*/  IADD3 R10, P2, R10, 0x1000, RZ ;  /* 0x000010000a0a7810 */ /* 0x004fe40007f5e0ff */
[----:B------:R-:W-:Y:S01]  /*2060*/  SHF.R.U32.HI R45, RZ, 0x5, R69 ;  /* 0x00000005ff2d7819 */ /* 0x000fe20000011645 */
[----:B------:R2:W-:Y:S01]  /*2070*/  LDGSTS.E.BYPASS.128 [R49+0x10000], desc[UR14][R18.64+0x700], !PT ;  /* 0x1000070012317fae */ /* 0x0005e2000f901c4e */
[----:B----4-:R-:W-:Y:S01]  /*2080*/  IADD3 R12, P3, R12, 0x1000, RZ ;  /* 0x000010000c0c7810 */ /* 0x010fe20007f7e0ff */
[----:B------:R-:W-:Y:S01]  /*2090*/  IMAD.X R11, RZ, RZ, R11, P2 ;  /* 0x000000ffff0b7224 */ /* 0x000fe200010e060b */
[----:B------:R-:W-:Y:S01]  /*20a0*/  SGXT.U32 R45, R45, 0x2 ;  /* 0x000000022d2d781a */ /* 0x000fe20000000000 */
[----:B------:R4:W-:Y:S01]  /*20b0*/  LDGSTS.E.BYPASS.128 [R48+0x10000], desc[UR14][R6.64+0x700], !PT ;  /* 0x1000070006307fae */ /* 0x0009e2000f901c4e */
[----:B---3--:R-:W-:Y:S01]  /*20c0*/  IADD3 R14, P0, R14, 0x1000, RZ ;  /* 0x000010000e0e7810 */ /* 0x008fe20007f1e0ff */
[----:B------:R-:W-:Y:S01]  /*20d0*/  IMAD.X R13, RZ, RZ, R13, P3 ;  /* 0x000000ffff0d7224 */ /* 0x000fe200018e060d */
[----:B------:R-:W-:Y:S01]  /*20e0*/  R2UR UR12, R44 ;  /* 0x000000002c0c72ca */ /* 0x000fe200000e0000 */
[----:B------:R-:W0:Y:S01]  /*20f0*/  LDGDEPBAR ;  /* 0x00000000000079af */ /* 0x000e220000000000 */
[----:B-1----:R-:W-:Y:S01]  /*2100*/  IADD3 R16, P1, R16, 0x1000, RZ ;  /* 0x0000100010107810 */ /* 0x002fe20007f3e0ff */
[----:B------:R-:W-:Y:S01]  /*2110*/  IMAD.X R15, RZ, RZ, R15, P0 ;  /* 0x000000ffff0f7224 */ /* 0x000fe200000e060f */
[----:B--2---:R-:W-:Y:S01]  /*2120*/  IADD3 R18, P2, R18, 0x1000, RZ ;  /* 0x0000100012127810 */ /* 0x004fe20007f5e0ff */
[----:B------:R-:W-:-:S02]  /*2130*/  IMAD.SHL.U32 R45, R45, 0x8, RZ ;  /* 0x000000082d2d7824 */ /* 0x000fc400078e00ff */
[----:B------:R-:W-:Y:S01]  /*2140*/  IMAD.X R17, RZ, RZ, R17, P1 ;  /* 0x000000ffff117224 */ /* 0x000fe200008e0611 */
[----:B----4-:R-:W-:Y:S01]  /*2150*/  IADD3 R6, P3, R6, 0x1000, RZ ;  /* 0x0000100006067810 */ /* 0x010fe20007f7e0ff */
[----:B------:R-:W-:-:S04]  /*2160*/  IMAD.X R19, RZ, RZ, R19, P2 ;  /* 0x000000ffff137224 */ /* 0x000fc800010e0613 */
[----:B------:R-:W-:Y:S01]  /*2170*/  UIMAD.WIDE.U32 UR4, UR9, UR12, URZ ;  /* 0x0000000c090472a5 */ /* 0x000fe2000f8e003f */
[----:B------:R-:W-:-:S03]  /*2180*/  IMAD.X R7, RZ, RZ, R7, P3 ;  /* 0x000000ffff077224 */ /* 0x000fc600018e0607 */
[----:B------:R-:W-:-:S04]  /*2190*/  UIMAD UR5, UR5, UR11, UR12 ;  /* 0x0000000b050572a4 */ /* 0x000fc8000f8e020c */
[----:B------:R-:W-:Y:S01]  /*21a0*/  UISETP.GT.U32.AND UP1, UPT, UR16, UR5, UPT ;  /* 0x000000051000728c */ /* 0x000fe2000bf24070 */
[----:B------:R-:W-:-:S04]  /*21b0*/  DEPBAR.LE SB0, 0x6 ;  /* 0x000081800000791a */ /* 0x000fc80000000000 */
[----:B------:R-:W-:Y:S06]  /*21c0*/  BAR.SYNC.DEFER_BLOCKING 0x0 ;  /* 0x0000000000007b1d */ /* 0x000fec0000010000 */
[----:B------:R-:W-:-:S04]  /*21d0*/  @!UP1 UIADD3 UR5, UR5, -UR16, URZ ;  /* 0x8000001005059290 */ /* 0x000fc8000fffe03f */
[----:B------:R-:W-:-:S11]  /*21e0*/  UISETP.GT.U32.AND UP1, UPT, UR16, UR5, UPT ;  /* 0x000000051000728c */ /* 0x000fd6000bf24070 */
[----:B------:R-:W-:-:S04]  /*21f0*/  @!UP1 UIADD3 UR5, UR5, -UR16, URZ ;  /* 0x8000001005059290 */ /* 0x000fc8000fffe03f */
[----:B------:R-:W-:Y:S01]  /*2200*/  @!UP2 UIADD3 UR5, -UR5, URZ, URZ ;  /* 0x0000003f0505a290 */ /* 0x000fe2000fffe13f */
[----:B------:R-:W-:Y:S03]  /*2210*/  LDSM.16.M88.4 R20, [R57] ;  /* 0x000000003914783b */ /* 0x000fe60000000200 */
[----:B------:R-:W-:Y:S01]  /*2220*/  USEL UR5, UR8, UR5, !UP0 ;  /* 0x0000000508057287 */ /* 0x000fe2000c000000 */
[----:B------:R-:W1:Y:S03]  /*2230*/  LDSM.16.M88.4 R24, [R60+0x4000] ;  /* 0x004000003c18783b */ /* 0x000e660000000200 */
[----:B------:R-:W-:Y:S01]  /*2240*/  ULEA UR5, UR6, UR5, 0x3 ;  /* 0x0000000506057291 */ /* 0x000fe2000f8e183f */
[----:B------:R-:W-:Y:S03]  /*2250*/  LDSM.16.M88.4 R36, [R58+0x4000] ;  /* 0x004000003a24783b */ /* 0x000fe60000000200 */
[----:B------:R-:W-:Y:S01]  /*2260*/  USHF.L.U32 UR5, UR5, 0x4, URZ ;  /* 0x0000000405057899 */ /* 0x000fe2000800063f */
[----:B-1----:R-:W-:Y:S06]  /*2270*/  HMMA.16816.F32.BF16 R32, R20, R24, R32 ;  /* 0x000000181420723c */ /* 0x002fec0000041820 */
[----:B------:R-:W-:Y:S01]  /*2280*/  HMMA.16816.F32.BF16 R28, R20, R26, R28 ;  /* 0x0000001a141c723c */ /* 0x000fe2000004181c */
[----:B------:R-:W-:Y:S04]  /*2290*/  LDSM.16.M88.4 R20, [R65] ;  /* 0x000000004114783b */ /* 0x000fe80000000200 */
[----:B------:R-:W1:-:S13]  /*22a0*/  LDSM.16.M88.4 R24, [R66+0x4000] ;  /* 0x004000004218783b */ /* 0x000e5a0000000200 */
        /* <DEDUP_REMOVED lines=18> */
[----:B------:R-:W1:-:S15]  /*23d0*/  LDSM.16.M88.4 R28, [R54] ;  /* 0x00000000361c783b */ /* 0x000e5e0000000200 */
[----:B------:R-:W-:Y:S02]  /*23e0*/  NOP ;  /* 0x0000000000007918 */ /* 0x000fe40000000000 */
[----:B-1----:R-:W-:Y:S01]  /*23f0*/  HMMA.16816.F32.BF16 R24, R28, R36, R32 ;  /* 0x000000241c18723c */ /* 0x002fe20000041820 */
[----:B------:R-:W-:Y:S05]  /*2400*/  LDSM.16.M88.4 R32, [R55+0x4000] ;  /* 0x004000003720783b */ /* 0x000fea0000000200 */
[----:B------:R-:W-:Y:S01]  /*2410*/  HMMA.16816.F32.BF16 R20, R28, R38, R20 ;  /* 0x000000261c14723c */ /* 0x000fe20000041814 */
[----:B------:R-:W1:Y:S01]  /*2420*/  LDSM.16.M88.4 R28, [R3] ;  /* 0x00000000031c783b */ /* 0x000e620000000200 */
[----:B------:R-:W-:Y:S06]  /*2430*/  BAR.SYNC.DEFER_BLOCKING 0x0 ;  /* 0x0000000000007b1d */ /* 0x000fec0000010000 */
[----:B------:R-:W-:Y:S01]  /*2440*/  @!PT LDS RZ, [RZ] ;  /* 0x00000000fffff984 */ /* 0x000fe20000000800 */
[----:B------:R-:W-:Y:S01]  /*2450*/  @!PT LDS RZ, [RZ] ;  /* 0x00000000fffff984 */ /* 0x000fe20000000800 */
[----:B------:R-:W-:Y:S01]  /*2460*/  @!PT LDS RZ, [RZ] ;  /* 0x00000000fffff984 */ /* 0x000fe20000000800 */
[----:B------:R-:W-:Y:S04]  /*2470*/  LDGSTS.E.BYPASS.128 [R2], desc[UR14][R4.64+-0x800], !PT ;  /* 0x0000080004027fae */ /* 0x000fe8000f901c4e */
[----:B------:R-:W-:Y:S04]  /*2480*/  LDGSTS.E.BYPASS.128 [R0], desc[UR14][R4.64+-0x800], !PT ;  /* 0x0000080004007fae */ /* 0x000fe8000f901c4e */
        /* <DEDUP_REMOVED lines=14> */
[----:B------:R1:W-:Y:S04]  /*2570*/  LDSM.16.M88.4 R32, [R57+0x1000] ;  /* 0x001000003920783b */ /* 0x0003e80000000200 */
[----:B------:R-:W2:Y:S04]  /*2580*/  LDSM.16.M88.4 R36, [R60+0x8000] ;  /* 0x008000003c24783b */ /* 0x000ea80000000200 */
[----:B------:R-:W-:Y:S01]  /*2590*/  LDSM.16.M88.4 R40, [R66+0x8000] ;  /* 0x008000004228783b */ /* 0x000fe20000000200 */
[----:B-1----:R-:W1:Y:S01]  /*25a0*/  S2R R57, SR_TID.X ;  /* 0x0000000000397919 */ /* 0x002e620000002100 */
[----:B--2---:R-:W-:Y:S02]  /*25b0*/  HMMA.16816.F32.BF16 R20, R32, R36, R24 ;  /* 0x000000242014723c */ /* 0x004fe40000041818 */
[----:B------:R-:W-:Y:S01]  /*25c0*/  LDSM.16.M88.4 R24, [R68+0x8000] ;  /* 0x008000004418783b */ /* 0x000fe20000000200 */
[----:B-1----:R-:W-:-:S03]  /*25d0*/  LOP3.LUT R57, R57, 0x7, RZ, 0xc0, !PT ;  /* 0x0000000739397812 */ /* 0x002fc600078ec0ff */
[----:B------:R-:W-:Y:S01]  /*25e0*/  HMMA.16816.F32.BF16 R28, R32, R38, R28 ;  /* 0x00000026201c723c */ /* 0x000fe2000004181c */
[----:B------:R-:W1:Y:S04]  /*25f0*/  LDSM.16.M88.4 R32, [R65+0x1000] ;  /* 0x001000004120783b */ /* 0x000e680000000200 */
[----:B------:R-:W2:-:S13]  /*2600*/  LDSM.16.M88.4 R36, [R67+0x1000] ;  /* 0x001000004324783b */ /* 0x000e9a0000000200 */
[----:B-1----:R-:W-:Y:S06]  /*2610*/  HMMA.16816.F32.BF16 R20, R32, R40, R20 ;  /* 0x000000282014723c */ /* 0x002fec0000041814 */
[----:B------:R-:W-:Y:S01]  /*2620*/  HMMA.16816.F32.BF16 R28, R32, R42, R28 ;  /* 0x0000002a201c723c */ /* 0x000fe2000004181c */
[----:B------:R-:W-:Y:S04]  /*2630*/  LDSM.16.M88.4 R32, [R62+0x1000] ;  /* 0x001000003e20783b */ /* 0x000fe80000000200 */
[----:B------:R-:W1:-:S13]  /*2640*/  LDSM.16.M88.4 R40, [R64+0x8000] ;  /* 0x008000004028783b */ /* 0x000e5a0000000200 */
[----:B--2---:R-:W-:Y:S06]  /*2650*/  HMMA.16816.F32.BF16 R20, R36, R24, R20 ;  /* 0x000000182414723c */ /* 0x004fec0000041814 */
[----:B------:R-:W-:Y:S01]  /*2660*/  HMMA.16816.F32.BF16 R36, R36, R26, R28 ;  /* 0x0000001a2424723c */ /* 0x000fe2000004181c */
[----:B------:R-:W-:Y:S04]  /*2670*/  LDSM.16.M88.4 R24, [R61+0x1000] ;  /* 0x001000003d18783b */ /* 0x000fe80000000200 */
        /* <DEDUP_REMOVED lines=11> */
[----:B------:R1:W-:Y:S04]  /*2730*/  LDSM.16.M88.4 R32, [R3+0x1000] ;  /* 0x001000000320783b */ /* 0x0003e80000000200 */
[----:B------:R-:W3:Y:S01]  /*2740*/  LDSM.16.M88.4 R36, [R55+0x8000] ;  /* 0x008000003724783b */ /* 0x000ee20000000200 */
[----:B------:R-:W-:-:S12]  /*2750*/  BAR.SYNC.DEFER_BLOCKING 0x0 ;  /* 0x0000000000007b1d */ /* 0x000fd80000010000 */
[----:B--2---:R-:W-:Y:S06]  /*2760*/  HMMA.16816.F32.BF16 R20, R28, R24, R20 ;  /* 0x000000181c14723c */ /* 0x004fec0000041814 */
[----:B------:R-:W-:Y:S01]  /*2770*/  HMMA.16816.F32.BF16 R40, R28, R26, R40 ;  /* 0x0000001a1c28723c */ /* 0x000fe20000041828 */
[----:B------:R-:W-:-:S05]  /*2780*/  IMAD.SHL.U32 R24, R69, 0x2, RZ ;  /* 0x0000000245187824 */ /* 0x000fca00078e00ff */
[----:B-1----:R-:W-:Y:S02]  /*2790*/  LOP3.LUT R3, R45, 0x6, R24, 0xf8, !PT ;  /* 0x000000062d037812 */ /* 0x002fe400078ef818 */
[----:B------:R-:W-:Y:S01]  /*27a0*/  SHF.R.U32.HI R45, RZ, 0x5, R69 ;  /* 0x00000005ff2d7819 */ /* 0x000fe20000011645 */
[----:B------:R-:W-:Y:S01]  /*27b0*/  @!PT LDS RZ, [RZ] ;  /* 0x00000000fffff984 */ /* 0x000fe20000000800 */
[----:B------:R-:W-:Y:S01]  /*27c0*/  @!PT LDS RZ, [RZ] ;  /* 0x00000000fffff984 */ /* 0x000fe20000000800 */
[----:B------:R-:W-:Y:S01]  /*27d0*/  @!PT LDS RZ, [RZ] ;  /* 0x00000000fffff984 */ /* 0x000fe20000000800 */
[----:B------:R-:W-:Y:S03]  /*27e0*/  LDGSTS.E.BYPASS.128 [R2+0x1000], desc[UR14][R4.64+-0x700], !PT ;  /* 0x0100090004027fae */ /* 0x000fe6000f901c4e */
[----:B------:R-:W-:Y:S01]  /*27f0*/  SGXT.U32 R45, R45, 0x2 ;  /* 0x000000022d2d781a */ /* 0x000fe20000000000 */
[----:B------:R1:W-:Y:S04]  /*2800*/  LDGSTS.E.BYPASS.128 [R0+0x1000], desc[UR14][R4.64+-0x700], !PT ;  /* 0x0100090004007fae */ /* 0x0003e8000f901c4e */
[----:B------:R-:W0:Y:S04]  /*2810*/  LDGDEPBAR ;  /* 0x00000000000079af */ /* 0x000e280000000000 */
[----:B------:R2:W-:Y:S01]  /*2820*/  LDGSTS.E.BYPASS.128 [R2+0x8000], desc[UR14][R46.64+-0x700], !PT ;  /* 0x080009002e027fae */ /* 0x0005e2000f901c4e */
[----:B---3--:R-:W-:Y:S03]  /*2830*/  HMMA.16816.F32.BF16 R20, R32, R36, R20 ;  /* 0x000000242014723c */ /* 0x008fe60000041814 */
[----:B------:R3:W-:Y:S01]  /*2840*/  LDGSTS.E.BYPASS.128 [R0+0x8000], desc[UR14][R8.64+-0x700], !PT ;  /* 0x0800090008007fae */ /* 0x0007e2000f901c4e */
[----:B-1----:R-:W-:-:S02]  /*2850*/  IMAD.SHL.U32 R4, R45, 0x4, RZ ;  /* 0x000000042d047824 */ /* 0x002fc400078e00ff */
[----:B------:R-:W-:Y:S01]  /*2860*/  HMMA.16816.F32.BF16 R40, R32, R38, R40 ;  /* 0x000000262028723c */ /* 0x000fe20000041828 */
[----:B------:R1:W-:Y:S04]  /*2870*/  LDGSTS.E.BYPASS.128 [R53+0x8000], desc[UR14][R10.64+-0x700], !PT ;  /* 0x080009000a357fae */ /* 0x0003e8000f901c4e */
[----:B------:R1:W-:Y:S01]  /*2880*/  LDGSTS.E.BYPASS.128 [R52+0x8000], desc[UR14][R12.64+-0x700], !PT ;  /* 0x080009000c347fae */ /* 0x0003e2000f901c4e */
[----:B--2---:R-:W-:-:S03]  /*2890*/  LOP3.LUT R2, R69, 0x1f, RZ, 0xc0, !PT ;  /* 0x0000001f45027812 */ /* 0x004fc600078ec0ff */
[----:B------:R1:W-:Y:S01]  /*28a0*/  LDGSTS.E.BYPASS.128 [R51+0x8000], desc[UR14][R14.64+-0x700], !PT ;  /* 0x080009000e337fae */ /* 0x0003e2000f901c4e */
[----:B------:R-:W-:Y:S01]  /*28b0*/  SHF.R.U32.HI R2, RZ, 0x2, R2 ;  /* 0x00000002ff027819 */ /* 0x000fe20000011602 */
[----:B---3--:R-:W-:Y:S01]  /*28c0*/  IMAD.U32 R9, RZ, RZ, UR7 ;  /* 0x00000007ff097e24 */ /* 0x008fe2000f8e00ff */
[----:B------:R-:W-:Y:S01]  /*28d0*/  SHF.R.U32.HI R0, RZ, 0x3, R69 ;  /* 0x00000003ff007819 */ /* 0x000fe20000011645 */
[----:B------:R1:W-:Y:S02]  /*28e0*/  LDGSTS.E.BYPASS.128 [R50+0x8000], desc[UR14][R16.64+-0x700], !PT ;  /* 0x0800090010327fae */ /* 0x0003e4000f901c4e */
[----:B------:R-:W-:Y:S01]  /*28f0*/  IMAD R2, R2, 0x48, R3 ;  /* 0x0000004802027824 */ /* 0x000fe200078e0203 */
[----:B------:R-:W-:Y:S01]  /*2900*/  SGXT.U32 R0, R0, 0x4 ;  /* 0x000000040000781a */ /* 0x000fe20000000000 */
[----:B------:R1:W-:Y:S01]  /*2910*/  LDGSTS.E.BYPASS.128 [R49+0x8000], desc[UR14][R18.64+-0x700], !PT ;  /* 0x0800090012317fae */ /* 0x0003e2000f901c4e */
[----:B------:R-:W-:Y:S02]  /*2920*/  F2FP.BF16.F32.PACK_AB R21, R21, R20 ;  /* 0x000000141515723e */ /* 0x000fe400000010ff */
[----:B------:R-:W-:Y:S01]  /*2930*/  F2FP.BF16.F32.PACK_AB R23, R23, R22 ;  /* 0x000000161717723e */ /* 0x000fe200000010ff */
[----:B------:R1:W-:Y:S01]  /*2940*/  LDGSTS.E.BYPASS.128 [R48+0x8000], desc[UR14][R6.64+-0x700], !PT ;  /* 0x0800090006307fae */ /* 0x0003e2000f901c4e */
[----:B------:R-:W-:-:S02]  /*2950*/  LEA R2, R2, UR10, 0x1 ;  /* 0x0000000a02027c11 */ /* 0x000fc4000f8e08ff */
[----:B------:R-:W-:Y:S01]  /*2960*/  F2FP.BF16.F32.PACK_AB R41, R41, R40 ;  /* 0x000000282929723e */ /* 0x000fe200000010ff */
[----:B------:R-:W0:Y:S01]  /*2970*/  LDGDEPBAR ;  /* 0x00000000000079af */ /* 0x000e220000000000 */
[----:B------:R-:W-:Y:S02]  /*2980*/  F2FP.BF16.F32.PACK_AB R43, R43, R42 ;  /* 0x0000002a2b2b723e */ /* 0x000fe400000010ff */
[----:B------:R-:W-:Y:S01]  /*2990*/  LOP3.LUT R0, R0, UR5, RZ, 0xfc, !PT ;  /* 0x0000000500007c12 */ /* 0x000fe2000f8efcff */
[----:B------:R-:W2:Y:S03]  /*29a0*/  S2R R45, SR_TID.X ;  /* 0x00000000002d7919 */ /* 0x000ea60000002100 */
[----:B------:R-:W-:Y:S01]  /*29b0*/  ISETP.GE.AND P0, PT, R0, 0x1, PT ;  /* 0x000000010000780c */ /* 0x000fe20003f06270 */
[----:B------:R-:W-:-:S04]  /*29c0*/  DEPBAR.LE SB0, 0x6 ;  /* 0x000081800000791a */ /* 0x000fc80000000000 */
[----:B------:R-:W-:Y:S01]  /*29d0*/  BAR.SYNC.DEFER_BLOCKING 0x0 ;  /* 0x0000000000007b1d */ /* 0x000fe20000010000 */
[----:B--2---:R-:W-:-:S04]  /*29e0*/  SHF.R.U32.HI R45, RZ, 0x3, R45 ;  /* 0x00000003ff2d7819 */ /* 0x004fc8000001162d */
[----:B------:R-:W-:-:S04]  /*29f0*/  SGXT.U32 R45, R45, 0x2 ;  /* 0x000000022d2d781a */ /* 0x000fc80000000000 */
[----:B------:R-:W-:Y:S02]  /*2a00*/  LOP3.LUT R4, R4, R45, RZ, 0xfc, !PT ;  /* 0x0000002d04047212 */ /* 0x000fe400078efcff */
[----:B------:R-:W2:Y:S03]  /*2a10*/  S2R R45, SR_TID.X ;  /* 0x00000000002d7919 */ /* 0x000ea60000002100 */
[----:B------:R-:W-:Y:S01]  /*2a20*/  IMAD R4, R4, 0x9, R57 ;  /* 0x0000000904047824 */ /* 0x000fe200078e0239 */
[----:B------:R-:W-:-:S04]  /*2a30*/  DEPBAR.LE SB0, 0x0 ;  /* 0x000080000000791a */ /* 0x000fc80000000000 */
[----:B------:R-:W-:Y:S01]  /*2a40*/  BAR.SYNC.DEFER_BLOCKING 0x0 ;  /* 0x0000000000007b1d */ /* 0x000fe20000010000 */
[----:B------:R-:W-:-:S05]  /*2a50*/  IMAD.SHL.U32 R0, R4, 0x8, RZ ;  /* 0x0000000804007824 */ /* 0x000fca00078e00ff */
[----:B------:R-:W-:Y:S01]  /*2a60*/  LEA R0, R0, UR10, 0x1 ;  /* 0x0000000a00007c11 */ /* 0x000fe2000f8e08ff */
[----:B--2---:R-:W-:Y:S01]  /*2a70*/  IMAD.SHL.U32 R45, R45, 0x8, RZ ;  /* 0x000000082d2d7824 */ /* 0x004fe200078e00ff */
[----:B------:R1:W-:Y:S04]  /*2a80*/  STS [R2], R21 ;  /* 0x0000001502007388 */ /* 0x0003e80000000800 */
[----:B------:R-:W-:Y:S01]  /*2a90*/  LOP3.LUT R9, R9, 0x38, R45, 0xf8, !PT ;  /* 0x0000003809097812 */ /* 0x000fe200078ef82d */
[----:B------:R1:W-:Y:S03]  /*2aa0*/  STS [R2+0x480], R23 ;  /* 0x0004801702007388 */ /* 0x0003e60000000800 */
[----:B------:R-:W-:Y:S01]  /*2ab0*/  ISETP.LT.AND P0, PT, R9, 0xc00, !P0 ;  /* 0x00000c000900780c */ /* 0x000fe20004701270 */
[----:B------:R1:W-:Y:S04]  /*2ac0*/  STS [R2+0x40], R41 ;  /* 0x0000402902007388 */ /* 0x0003e80000000800 */
[----:B------:R1:W-:Y:S01]  /*2ad0*/  STS [R2+0x4c0], R43 ;  /* 0x0004c02b02007388 */ /* 0x0003e20000000800 */
[----:B------:R-:W-:Y:S07]  /*2ae0*/  BAR.SYNC.DEFER_BLOCKING 0x0 ;  /* 0x0000000000007b1d */ /* 0x000fee0000010000 */
[----:B-1----:R-:W-:Y:S05]  /*2af0*/  @!P0 EXIT ;  /* 0x000000000000894d */ /* 0x002fea0003800000 */
[----:B------:R-:W1:Y:S01]  /*2b00*/  LDS.128 R4, [R0] ;  /* 0x0000000000047984 */ /* 0x000e620000000c00 */
[----:B------:R-:W2:Y:S02]  /*2b10*/  LDC.64 R2, c[0x0][0x220] ;  /* 0x00008800ff027b82 */ /* 0x000ea40000000a00 */
[----:B--2---:R-:W-:-:S05]  /*2b20*/  IMAD.WIDE R2, R9, 0x2, R2 ;  /* 0x0000000209027825 */ /* 0x004fca00078e0202 */
[----:B-1----:R-:W-:Y:S01]  /*2b30*/  STG.E.128 desc[UR14][R2.64], R4 ;  /* 0x0000000402007986 */ /* 0x002fe2000c101d0e */
[----:B------:R-:W-:Y:S05]  /*2b40*/  EXIT ;  /* 0x000000000000794d */ /* 0x000fea0003800000 */
.L_x_0:
[----:B------:R-:W-:-:S00]  /*2b50*/  BRA `(.L_x_0) ;  /* 0xfffffffc00fc7947 */ /* 0x000fc0000383ffff */
[----:B------:R-:W-:-:S00]  /*2b60*/  NOP ;  /* 0x0000000000007918 */ /* 0x000fc00000000000 */
        /* <DEDUP_REMOVED lines=9> */
.L_x_1:


//--------------------- .nv.shared.triton_mm      --------------------------
	.section	.nv.shared.triton_mm,"aw",@nobits
	.sectionflags	@""
	.align	16
	.zero		1024


//--------------------- .nv.constant0.triton_mm   --------------------------
	.section	.nv.constant0.triton_mm,"a",@progbits
	.sectionflags	@""
	.align	4
.nv.constant0.triton_mm:
	.zero		552
